	.headerflags	@"EF_CUDA_TEXMODE_UNIFIED EF_CUDA_64BIT_ADDRESS EF_CUDA_ACCELERATORS EF_CUDA_SM90 EF_CUDA_VIRTUAL_SM(EF_CUDA_SM90)"
	.elftype	@"ET_EXEC"


//--------------------- .nv.info                  --------------------------
	.section	.nv.info,"",@"SHT_CUDA_INFO"
	.align	4


	//----- nvinfo : EIATTR_REGCOUNT
	.align		4
        /*0000*/ 	.byte	0x04, 0x2f
        /*0002*/ 	.short	(.L_1 - .L_0)
	.align		4
.L_0:
        /*0004*/ 	.word	index@(triton_mm)
        /*0008*/ 	.word	0x000000cb


	//----- nvinfo : EIATTR_MIN_STACK_SIZE
	.align		4
.L_1:
        /*000c*/ 	.byte	0x04, 0x12
        /*000e*/ 	.short	(.L_3 - .L_2)
	.align		4
.L_2:
        /*0010*/ 	.word	index@(triton_mm)
        /*0014*/ 	.word	0x00000000


	//----- nvinfo : EIATTR_FRAME_SIZE
	.align		4
.L_3:
        /*0018*/ 	.byte	0x04, 0x11
        /*001a*/ 	.short	(.L_5 - .L_4)
	.align		4
.L_4:
        /*001c*/ 	.word	index@(triton_mm)
        /*0020*/ 	.word	0x00000000


	//----- nvinfo : EIATTR_MIN_STACK_SIZE
	.align		4
.L_5:
        /*0024*/ 	.byte	0x04, 0x12
        /*0026*/ 	.short	(.L_7 - .L_6)
	.align		4
.L_6:
        /*0028*/ 	.word	index@(triton_mm)
        /*002c*/ 	.word	0x00000000
.L_7:


//--------------------- .nv.info.triton_mm        --------------------------
	.section	.nv.info.triton_mm,"",@"SHT_CUDA_INFO"
	.sectionflags	@""
	.align	4


	//----- nvinfo : EIATTR_CUDA_API_VERSION
	.align		4
        /*0000*/ 	.byte	0x04, 0x37
        /*0002*/ 	.short	(.L_9 - .L_8)
.L_8:
        /*0004*/ 	.word	0x0000007c


	//----- nvinfo : EIATTR_KPARAM_INFO
	.align		4
.L_9:
        /*0008*/ 	.byte	0x04, 0x17
        /*000a*/ 	.short	(.L_11 - .L_10)
.L_10:
        /*000c*/ 	.word	0x00000000
        /*0010*/ 	.short	0x0004
        /*0012*/ 	.short	0x001c
        /*0014*/ 	.byte	0x00, 0xf0, 0x11, 0x00


	//----- nvinfo : EIATTR_KPARAM_INFO
	.align		4
.L_11:
        /*0018*/ 	.byte	0x04, 0x17
        /*001a*/ 	.short	(.L_13 - .L_12)
.L_12:
        /*001c*/ 	.word	0x00000000
        /*0020*/ 	.short	0x0003
        /*0022*/ 	.short	0x0018
        /*0024*/ 	.byte	0x00, 0xf0, 0x11, 0x00


	//----- nvinfo : EIATTR_KPARAM_INFO
	.align		4
.L_13:
        /*0028*/ 	.byte	0x04, 0x17
        /*002a*/ 	.short	(.L_15 - .L_14)
.L_14:
        /*002c*/ 	.word	0x00000000
        /*0030*/ 	.short	0x0002
        /*0032*/ 	.short	0x0010
        /*0034*/ 	.byte	0x00, 0xf0, 0x21, 0x00


	//----- nvinfo : EIATTR_KPARAM_INFO
	.align		4
.L_15:
        /*0038*/ 	.byte	0x04, 0x17
        /*003a*/ 	.short	(.L_17 - .L_16)
.L_16:
        /*003c*/ 	.word	0x00000000
        /*0040*/ 	.short	0x0001
        /*0042*/ 	.short	0x0008
        /*0044*/ 	.byte	0x00, 0xf0, 0x21, 0x00


	//----- nvinfo : EIATTR_KPARAM_INFO
	.align		4
.L_17:
        /*0048*/ 	.byte	0x04, 0x17
        /*004a*/ 	.short	(.L_19 - .L_18)
.L_18:
        /*004c*/ 	.word	0x00000000
        /*0050*/ 	.short	0x0000
        /*0052*/ 	.short	0x0000
        /*0054*/ 	.byte	0x00, 0xf0, 0x21, 0x00


	//----- nvinfo : EIATTR_SPARSE_MMA_MASK
	.align		4
.L_19:
        /*0058*/ 	.byte	0x03, 0x50
        /*005a*/ 	.short	0x0000


	//----- nvinfo : EIATTR_MAXREG_COUNT
	.align		4
        /*005c*/ 	.byte	0x03, 0x1b
        /*005e*/ 	.short	0x00ff


	//----- nvinfo : EIATTR_COOP_GROUP_MASK_REGIDS
	.align		4
        /*0060*/ 	.byte	0x04, 0x29
        /*0062*/ 	.short	(.L_21 - .L_20)


	//   ....[0]....
.L_20:
        /*0064*/ 	.word	0xffffffff


	//----- nvinfo : EIATTR_COOP_GROUP_INSTR_OFFSETS
	.align		4
.L_21:
        /*0068*/ 	.byte	0x04, 0x28
        /*006a*/ 	.short	(.L_23 - .L_22)


	//   ....[0]....
.L_22:
        /*006c*/ 	.word	0x000019f0


	//----- nvinfo : EIATTR_EXIT_INSTR_OFFSETS
	.align		4
.L_23:
        /*0070*/ 	.byte	0x04, 0x1c
        /*0072*/ 	.short	(.L_25 - .L_24)


	//   ....[0]....
.L_24:
        /*0074*/ 	.word	0x00000050


	//   ....[1]....
        /*0078*/ 	.word	0x00003130


	//   ....[2]....
        /*007c*/ 	.word	0x00003180


	//----- nvinfo : EIATTR_MAX_THREADS
	.align		4
.L_25:
        /*0080*/ 	.byte	0x04, 0x05
        /*0082*/ 	.short	(.L_27 - .L_26)
.L_26:
        /*0084*/ 	.word	0x00000080
        /*0088*/ 	.word	0x00000001
        /*008c*/ 	.word	0x00000001


	//----- nvinfo : EIATTR_CBANK_PARAM_SIZE
	.align		4
.L_27:
        /*0090*/ 	.byte	0x03, 0x19
        /*0092*/ 	.short	0x0020


	//----- nvinfo : EIATTR_PARAM_CBANK
	.align		4
        /*0094*/ 	.byte	0x04, 0x0a
        /*0096*/ 	.short	(.L_29 - .L_28)
	.align		4
.L_28:
        /*0098*/ 	.word	index@(.nv.constant0.triton_mm)
        /*009c*/ 	.short	0x0210
        /*009e*/ 	.short	0x0020


	//----- nvinfo : EIATTR_SW_WAR
	.align		4
.L_29:
        /*00a0*/ 	.byte	0x04, 0x36
        /*00a2*/ 	.short	(.L_31 - .L_30)
.L_30:
        /*00a4*/ 	.word	0x00000008
.L_31:


//--------------------- .nv.callgraph             --------------------------
	.section	.nv.callgraph,"",@"SHT_CUDA_CALLGRAPH"
	.align	4
	.sectionentsize	8
	.align		4
        /*0000*/ 	.word	0x00000000
	.align		4
        /*0004*/ 	.word	0xffffffff
	.align		4
        /*0008*/ 	.word	0x00000000
	.align		4
        /*000c*/ 	.word	0xfffffffe
	.align		4
        /*0010*/ 	.word	0x00000000
	.align		4
        /*0014*/ 	.word	0xfffffffd
	.align		4
        /*0018*/ 	.word	0x00000000
	.align		4
        /*001c*/ 	.word	0xfffffffc


//--------------------- .text.triton_mm           --------------------------
	.section	.text.triton_mm,"ax",@progbits
	.sectionflags	@"SHF_BARRIERS=1"
	.align	128
        .global         triton_mm
        .type           triton_mm,@function
        .size           triton_mm,(.L_x_2 - triton_mm)
        .other          triton_mm,@"STO_CUDA_ENTRY STV_DEFAULT"
triton_mm:
.text.triton_mm:
[----:B------:R-:W1:Y:S02]  /*0000*/  LDC R1, c[0x0][0x28] ;  /* 0x00000a00ff017b82 */ /* 0x000e640000000800 */
[----:B------:R-:W2:Y:S02]  /*0010*/  LDC.64 R2, c[0x0][0x228] ;  /* 0x00008a00ff027b82 */ /* 0x000ea40000000a00 */
[----:B--2---:R-:W-:-:S04]  /*0020*/  IMAD.IADD R0, R3, 0x1, R2 ;  /* 0x0000000103007824 */ /* 0x004fc800078e0202 */
[----:B------:R-:W-:-:S05]  /*0030*/  IMAD R2, R0, 0x3000, RZ ;  /* 0x0000300000027824 */ /* 0x000fca00078e02ff */
[----:B------:R-:W-:-:S13]  /*0040*/  ISETP.NE.AND P0, PT, R2, RZ, PT ;  /* 0x000000ff0200720c */ /* 0x000fda0003f05270 */
[----:B------:R-:W-:Y:S05]  /*0050*/  @!P0 EXIT ;  /* 0x000000000000894d */ /* 0x000fea0003800000 */
[----:B------:R-:W2:Y:S01]  /*0060*/  S2R R10, SR_CTAID.X ;  /* 0x00000000000a7919 */ /* 0x000ea20000002500 */
[----:B------:R-:W-:Y:S01]  /*0070*/  VIADD R2, R0, 0x7f ;  /* 0x0000007f00027836 */ /* 0x000fe20000000000 */
[-C--:B------:R-:W-:Y:S01]  /*0080*/  IABS R36, R0.reuse ;  /* 0x0000000000247213 */ /* 0x080fe20000000000 */
[----:B------:R-:W3:Y:S01]  /*0090*/  S2UR UR4, SR_CgaCtaId ;  /* 0x00000000000479c3 */ /* 0x000ee20000008800 */
[----:B------:R-:W-:Y:S01]  /*00a0*/  IABS R13, R0 ;  /* 0x00000000000d7213 */ /* 0x000fe20000000000 */
[----:B------:R-:W-:Y:S01]  /*00b0*/  UMOV UR24, 0x400 ;  /* 0x0000040000187882 */ /* 0x000fe20000000000 */
[----:B------:R-:W-:Y:S01]  /*00c0*/  SHF.R.S32.HI R3, RZ, 0x1f, R2 ;  /* 0x0000001fff037819 */ /* 0x000fe20000011402 */
[----:B------:R-:W-:Y:S01]  /*00d0*/  ULDC.64 UR30, c[0x0][0x208] ;  /* 0x00008200001e7ab9 */ /* 0x000fe20000000a00 */
[----:B------:R-:W-:Y:S01]  /*00e0*/  CS2R R88, SRZ ;  /* 0x0000000000587805 */ /* 0x000fe2000001ff00 */
[----:B------:R-:W-:Y:S01]  /*00f0*/  IMAD.MOV R23, RZ, RZ, -R13 ;  /* 0x000000ffff177224 */ /* 0x000fe200078e0a0d */
[----:B------:R-:W-:Y:S01]  /*0100*/  LEA.HI R3, R3, R2, RZ, 0x7 ;  /* 0x0000000203037211 */ /* 0x000fe200078f38ff */
[----:B------:R-:W4:Y:S01]  /*0110*/  LDC.64 R52, c[0x0][0x218] ;  /* 0x00008600ff347b82 */ /* 0x000f220000000a00 */
[----:B------:R-:W-:-:S02]  /*0120*/  CS2R R90, SRZ ;  /* 0x00000000005a7805 */ /* 0x000fc4000001ff00 */
[----:B------:R-:W-:Y:S02]  /*0130*/  CS2R R92, SRZ ;  /* 0x00000000005c7805 */ /* 0x000fe4000001ff00 */
[----:B------:R-:W-:Y:S02]  /*0140*/  CS2R R94, SRZ ;  /* 0x00000000005e7805 */ /* 0x000fe4000001ff00 */
[----:B------:R-:W-:Y:S02]  /*0150*/  CS2R R96, SRZ ;  /* 0x0000000000607805 */ /* 0x000fe4000001ff00 */
[----:B------:R-:W-:Y:S02]  /*0160*/  CS2R R98, SRZ ;  /* 0x0000000000627805 */ /* 0x000fe4000001ff00 */
[----:B------:R-:W-:Y:S02]  /*0170*/  CS2R R100, SRZ ;  /* 0x0000000000647805 */ /* 0x000fe4000001ff00 */
        /* <DEDUP_REMOVED lines=8> */
[----:B------:R-:W-:Y:S01]  /*0200*/  CS2R R118, SRZ ;  /* 0x0000000000767805 */ /* 0x000fe2000001ff00 */
[----:B---3--:R-:W-:Y:S01]  /*0210*/  UPRMT UR24, UR4, 0x654, UR24 ;  /* 0x0000065404187896 */ /* 0x008fe20008000018 */
[----:B------:R-:W-:Y:S02]  /*0220*/  CS2R R120, SRZ ;  /* 0x0000000000787805 */ /* 0x000fe4000001ff00 */
[----:B------:R-:W-:Y:S02]  /*0230*/  CS2R R122, SRZ ;  /* 0x00000000007a7805 */ /* 0x000fe4000001ff00 */
[----:B------:R-:W-:Y:S02]  /*0240*/  CS2R R124, SRZ ;  /* 0x00000000007c7805 */ /* 0x000fe4000001ff00 */
[----:B------:R-:W-:Y:S01]  /*0250*/  CS2R R126, SRZ ;  /* 0x00000000007e7805 */ /* 0x000fe2000001ff00 */
[C---:B--2---:R-:W-:Y:S01]  /*0260*/  IMAD.HI R4, R10.reuse, 0x2aaaaaab, RZ ;  /* 0x2aaaaaab0a047827 */ /* 0x044fe200078e02ff */
[----:B------:R-:W-:-:S02]  /*0270*/  ISETP.GE.AND P1, PT, R10, RZ, PT ;  /* 0x000000ff0a00720c */ /* 0x000fc40003f26270 */
[----:B------:R-:W-:Y:S02]  /*0280*/  CS2R R128, SRZ ;  /* 0x0000000000807805 */ /* 0x000fe4000001ff00 */
[----:B------:R-:W-:Y:S02]  /*0290*/  CS2R R130, SRZ ;  /* 0x0000000000827805 */ /* 0x000fe4000001ff00 */
[----:B------:R-:W-:Y:S02]  /*02a0*/  CS2R R132, SRZ ;  /* 0x0000000000847805 */ /* 0x000fe4000001ff00 */
[----:B------:R-:W-:Y:S02]  /*02b0*/  SHF.R.U32.HI R5, RZ, 0x1f, R4 ;  /* 0x0000001fff057819 */ /* 0x000fe40000011604 */
[----:B------:R-:W-:Y:S02]  /*02c0*/  CS2R R134, SRZ ;  /* 0x0000000000867805 */ /* 0x000fe4000001ff00 */
[----:B------:R-:W-:-:S02]  /*02d0*/  CS2R R136, SRZ ;  /* 0x0000000000887805 */ /* 0x000fc4000001ff00 */
[----:B------:R-:W-:Y:S02]  /*02e0*/  CS2R R138, SRZ ;  /* 0x00000000008a7805 */ /* 0x000fe4000001ff00 */
[----:B------:R-:W-:Y:S02]  /*02f0*/  LEA.HI.SX32 R5, R4, R5, 0x19 ;  /* 0x0000000504057211 */ /* 0x000fe400078fcaff */
[----:B------:R-:W-:Y:S02]  /*0300*/  CS2R R140, SRZ ;  /* 0x00000000008c7805 */ /* 0x000fe4000001ff00 */
[----:B------:R-:W-:Y:S02]  /*0310*/  CS2R R142, SRZ ;  /* 0x00000000008e7805 */ /* 0x000fe4000001ff00 */
[----:B------:R-:W-:Y:S02]  /*0320*/  CS2R R144, SRZ ;  /* 0x0000000000907805 */ /* 0x000fe4000001ff00 */
[----:B------:R-:W-:Y:S01]  /*0330*/  CS2R R146, SRZ ;  /* 0x0000000000927805 */ /* 0x000fe2000001ff00 */
[----:B------:R-:W-:Y:S01]  /*0340*/  IMAD.SHL.U32 R4, R5, 0x8, RZ ;  /* 0x0000000805047824 */ /* 0x000fe200078e00ff */
[----:B------:R-:W-:-:S02]  /*0350*/  CS2R R148, SRZ ;  /* 0x0000000000947805 */ /* 0x000fc4000001ff00 */
[----:B------:R-:W-:Y:S02]  /*0360*/  CS2R R150, SRZ ;  /* 0x0000000000967805 */ /* 0x000fe4000001ff00 */
[----:B------:R-:W-:Y:S02]  /*0370*/  CS2R R68, SRZ ;  /* 0x0000000000447805 */ /* 0x000fe4000001ff00 */
[----:B------:R-:W-:Y:S02]  /*0380*/  CS2R R70, SRZ ;  /* 0x0000000000467805 */ /* 0x000fe4000001ff00 */
[----:B------:R-:W-:Y:S02]  /*0390*/  LEA.HI.SX32 R3, R3, -R4, 0x19 ;  /* 0x8000000403037211 */ /* 0x000fe400078fcaff */
[----:B------:R-:W-:Y:S02]  /*03a0*/  CS2R R72, SRZ ;  /* 0x0000000000487805 */ /* 0x000fe4000001ff00 */
[----:B------:R-:W-:-:S02]  /*03b0*/  CS2R R74, SRZ ;  /* 0x00000000004a7805 */ /* 0x000fc4000001ff00 */
[----:B------:R-:W-:Y:S02]  /*03c0*/  CS2R R76, SRZ ;  /* 0x00000000004c7805 */ /* 0x000fe4000001ff00 */
[----:B------:R-:W-:Y:S02]  /*03d0*/  VIMNMX R6, R3, 0x8, PT ;  /* 0x0000000803067848 */ /* 0x000fe40003fe0100 */
[----:B------:R-:W-:Y:S02]  /*03e0*/  CS2R R78, SRZ ;  /* 0x00000000004e7805 */ /* 0x000fe4000001ff00 */
[----:B------:R-:W-:Y:S02]  /*03f0*/  CS2R R80, SRZ ;  /* 0x0000000000507805 */ /* 0x000fe4000001ff00 */
[----:B------:R-:W-:Y:S02]  /*0400*/  CS2R R82, SRZ ;  /* 0x0000000000527805 */ /* 0x000fe4000001ff00 */
[----:B------:R-:W-:-:S02]  /*0410*/  IABS R12, R6 ;  /* 0x00000006000c7213 */ /* 0x000fc40000000000 */
[----:B------:R-:W-:Y:S02]  /*0420*/  CS2R R84, SRZ ;  /* 0x0000000000547805 */ /* 0x000fe4000001ff00 */
[----:B------:R-:W-:Y:S02]  /*0430*/  IABS R8, R6 ;  /* 0x0000000600087213 */ /* 0x000fe40000000000 */
[----:B------:R-:W-:Y:S01]  /*0440*/  CS2R R86, SRZ ;  /* 0x0000000000567805 */ /* 0x000fe2000001ff00 */
[----:B------:R-:W2:Y:S01]  /*0450*/  I2F.RP R7, R12 ;  /* 0x0000000c00077306 */ /* 0x000ea20000209400 */
[----:B------:R-:W-:Y:S01]  /*0460*/  UMOV UR25, 0x1 ;  /* 0x0000000100197882 */ /* 0x000fe20000000000 */
[----:B------:R-:W-:Y:S01]  /*0470*/  UMOV UR26, 0xffffffff ;  /* 0xffffffff001a7882 */ /* 0x000fe20000000000 */
[----:B------:R-:W-:Y:S01]  /*0480*/  IMAD.MOV R14, RZ, RZ, -R8 ;  /* 0x000000ffff0e7224 */ /* 0x000fe200078e0a08 */
[----:B------:R-:W-:Y:S01]  /*0490*/  UMOV UR4, URZ ;  /* 0x0000003f00047c82 */ /* 0x000fe20008000000 */
[----:B------:R-:W-:-:S03]  /*04a0*/  UMOV UR5, URZ ;  /* 0x0000003f00057c82 */ /* 0x000fc60008000000 */
[----:B------:R-:W3:Y:S08]  /*04b0*/  I2F.RP R8, R36 ;  /* 0x0000002400087306 */ /* 0x000ef00000209400 */
[----:B--2---:R-:W2:Y:S08]  /*04c0*/  MUFU.RCP R7, R7 ;  /* 0x0000000700077308 */ /* 0x004eb00000001000 */
[----:B---3--:R-:W-:Y:S01]  /*04d0*/  MUFU.RCP R8, R8 ;  /* 0x0000000800087308 */ /* 0x008fe20000001000 */
[----:B--2---:R-:W-:Y:S01]  /*04e0*/  VIADD R2, R7, 0xffffffe ;  /* 0x0ffffffe07027836 */ /* 0x004fe20000000000 */
[----:B------:R-:W-:-:S06]  /*04f0*/  IABS R7, R10 ;  /* 0x0000000a00077213 */ /* 0x000fcc0000000000 */
[----:B------:R2:W3:Y:S02]  /*0500*/  F2I.FTZ.U32.TRUNC.NTZ R3, R2 ;  /* 0x0000000200037305 */ /* 0x0004e4000021f000 */
[----:B--2---:R-:W-:Y:S02]  /*0510*/  IMAD.MOV.U32 R2, RZ, RZ, RZ ;  /* 0x000000ffff027224 */ /* 0x004fe400078e00ff */
[----:B---3--:R-:W-:-:S04]  /*0520*/  IMAD.MOV R9, RZ, RZ, -R3 ;  /* 0x000000ffff097224 */ /* 0x008fc800078e0a03 */
[----:B------:R-:W-:-:S04]  /*0530*/  IMAD R9, R9, R12, RZ ;  /* 0x0000000c09097224 */ /* 0x000fc800078e02ff */
[----:B------:R-:W-:-:S04]  /*0540*/  IMAD.HI.U32 R3, R3, R9, R2 ;  /* 0x0000000903037227 */ /* 0x000fc800078e0002 */
[----:B------:R-:W-:Y:S02]  /*0550*/  IMAD R9, R5, -0x300, R10 ;  /* 0xfffffd0005097824 */ /* 0x000fe400078e020a */
[----:B------:R-:W-:-:S03]  /*0560*/  IMAD.HI.U32 R2, R3, R7, RZ ;  /* 0x0000000703027227 */ /* 0x000fc600078e00ff */
[----:B------:R-:W-:Y:S01]  /*0570*/  IABS R10, R9 ;  /* 0x00000009000a7213 */ /* 0x000fe20000000000 */
[----:B------:R-:W-:Y:S02]  /*0580*/  IMAD R7, R2, R14, R7 ;  /* 0x0000000e02077224 */ /* 0x000fe400078e0207 */
[----:B------:R-:W2:Y:S01]  /*0590*/  S2R R2, SR_TID.X ;  /* 0x0000000000027919 */ /* 0x000ea20000002100 */
[----:B------:R-:W-:Y:S01]  /*05a0*/  VIADD R5, R8, 0xffffffe ;  /* 0x0ffffffe08057836 */ /* 0x000fe20000000000 */
[----:B------:R-:W-:Y:S01]  /*05b0*/  LOP3.LUT R8, RZ, R6, RZ, 0x33, !PT ;  /* 0x00000006ff087212 */ /* 0x000fe200078e33ff */
[----:B------:R-:W-:Y:S01]  /*05c0*/  IMAD.HI.U32 R3, R3, R10, RZ ;  /* 0x0000000a03037227 */ /* 0x000fe200078e00ff */
[----:B------:R-:W-:-:S03]  /*05d0*/  ISETP.GT.U32.AND P0, PT, R12, R7, PT ;  /* 0x000000070c00720c */ /* 0x000fc60003f04070 */
[----:B------:R-:W3:Y:S01]  /*05e0*/  F2I.FTZ.U32.TRUNC.NTZ R5, R5 ;  /* 0x0000000500057305 */ /* 0x000ee2000021f000 */
[----:B------:R-:W-:-:S05]  /*05f0*/  IMAD R10, R3, R14, R10 ;  /* 0x0000000e030a7224 */ /* 0x000fca00078e020a */
[----:B------:R-:W-:-:S04]  /*0600*/  ISETP.GT.U32.AND P2, PT, R12, R10, PT ;  /* 0x0000000a0c00720c */ /* 0x000fc80003f44070 */
[----:B------:R-:W-:-:S05]  /*0610*/  @!P0 IMAD.IADD R7, R7, 0x1, -R12 ;  /* 0x0000000107078824 */ /* 0x000fca00078e0a0c */
[----:B------:R-:W-:Y:S01]  /*0620*/  ISETP.GT.U32.AND P0, PT, R12, R7, PT ;  /* 0x000000070c00720c */ /* 0x000fe20003f04070 */
[----:B---3--:R-:W-:-:S03]  /*0630*/  IMAD.MOV R11, RZ, RZ, -R5 ;  /* 0x000000ffff0b7224 */ /* 0x008fc600078e0a05 */
[----:B------:R-:W-:Y:S02]  /*0640*/  @!P2 IMAD.IADD R10, R10, 0x1, -R12 ;  /* 0x000000010a0aa824 */ /* 0x000fe400078e0a0c */
[----:B------:R-:W-:Y:S01]  /*0650*/  @!P2 VIADD R3, R3, 0x1 ;  /* 0x000000010303a836 */ /* 0x000fe20000000000 */
[----:B--2---:R-:W-:-:S06]  /*0660*/  SHF.R.U32.HI R14, RZ, 0x3, R2 ;  /* 0x00000003ff0e7819 */ /* 0x004fcc0000011602 */
[----:B------:R-:W-:Y:S01]  /*0670*/  @!P0 IMAD.IADD R7, R7, 0x1, -R12 ;  /* 0x0000000107078824 */ /* 0x000fe200078e0a0c */
[----:B------:R-:W-:Y:S02]  /*0680*/  ISETP.NE.AND P0, PT, R6, RZ, PT ;  /* 0x000000ff0600720c */ /* 0x000fe40003f05270 */
[----:B------:R-:W-:Y:S01]  /*0690*/  SGXT.U32 R14, R14, 0x4 ;  /* 0x000000040e0e781a */ /* 0x000fe20000000000 */
[----:B------:R-:W-:Y:S01]  /*06a0*/  @!P1 IMAD.MOV R7, RZ, RZ, -R7 ;  /* 0x000000ffff079224 */ /* 0x000fe200078e0a07 */
[----:B------:R-:W-:Y:S01]  /*06b0*/  LOP3.LUT R6, R9, R6, RZ, 0x3c, !PT ;  /* 0x0000000609067212 */ /* 0x000fe200078e3cff */
[----:B------:R-:W-:Y:S01]  /*06c0*/  IMAD R9, R11, R36, RZ ;  /* 0x000000240b097224 */ /* 0x000fe200078e02ff */
[----:B------:R-:W-:Y:S02]  /*06d0*/  ISETP.GE.U32.AND P1, PT, R10, R12, PT ;  /* 0x0000000c0a00720c */ /* 0x000fe40003f26070 */
[----:B------:R-:W-:Y:S02]  /*06e0*/  SEL R7, R8, R7, !P0 ;  /* 0x0000000708077207 */ /* 0x000fe40004000000 */
[----:B------:R-:W-:-:S03]  /*06f0*/  ISETP.GE.AND P3, PT, R6, RZ, PT ;  /* 0x000000ff0600720c */ /* 0x000fc60003f66270 */
[----:B------:R-:W-:Y:S02]  /*0700*/  IMAD.IADD R7, R4, 0x1, R7 ;  /* 0x0000000104077824 */ /* 0x000fe400078e0207 */
[----:B------:R-:W-:Y:S02]  /*0710*/  IMAD.MOV.U32 R4, RZ, RZ, RZ ;  /* 0x000000ffff047224 */ /* 0x000fe400078e00ff */
[----:B------:R-:W-:Y:S02]  /*0720*/  IMAD.SHL.U32 R7, R7, 0x80, RZ ;  /* 0x0000008007077824 */ /* 0x000fe400078e00ff */
[----:B------:R-:W-:-:S03]  /*0730*/  IMAD.HI.U32 R5, R5, R9, R4 ;  /* 0x0000000905057227 */ /* 0x000fc600078e0004 */
[----:B------:R-:W-:Y:S01]  /*0740*/  LOP3.LUT R15, R7, R14, RZ, 0xfc, !PT ;  /* 0x0000000e070f7212 */ /* 0x000fe200078efcff */
[----:B------:R-:W-:Y:S01]  /*0750*/  @P1 VIADD R3, R3, 0x1 ;  /* 0x0000000103031836 */ /* 0x000fe20000000000 */
[----:B------:R-:W-:Y:S02]  /*0760*/  LOP3.LUT R13, R7, 0x10, R14, 0xfe, !PT ;  /* 0x00000010070d7812 */ /* 0x000fe400078efe0e */
[----:B------:R-:W-:Y:S01]  /*0770*/  IABS R11, R15 ;  /* 0x0000000f000b7213 */ /* 0x000fe20000000000 */
[----:B------:R-:W-:Y:S01]  /*0780*/  @!P3 IMAD.MOV R3, RZ, RZ, -R3 ;  /* 0x000000ffff03b224 */ /* 0x000fe200078e0a03 */
[----:B------:R-:W-:Y:S02]  /*0790*/  LOP3.LUT R17, R7, 0x20, R14, 0xfe, !PT ;  /* 0x0000002007117812 */ /* 0x000fe400078efe0e */
[----:B------:R-:W-:Y:S01]  /*07a0*/  IABS R12, R13 ;  /* 0x0000000d000c7213 */ /* 0x000fe20000000000 */
[----:B------:R-:W-:Y:S01]  /*07b0*/  IMAD.MOV.U32 R9, RZ, RZ, R11 ;  /* 0x000000ffff097224 */ /* 0x000fe200078e000b */
[----:B------:R-:W-:-:S02]  /*07c0*/  IABS R18, R17 ;  /* 0x0000001100127213 */ /* 0x000fc40000000000 */
[----:B------:R-:W-:Y:S01]  /*07d0*/  LOP3.LUT R21, R7, 0x30, R14, 0xfe, !PT ;  /* 0x0000003007157812 */ /* 0x000fe200078efe0e */
[----:B------:R-:W-:Y:S01]  /*07e0*/  IMAD.HI.U32 R4, R5, R9, RZ ;  /* 0x0000000905047227 */ /* 0x000fe200078e00ff */
[----:B------:R-:W-:Y:S02]  /*07f0*/  ISETP.GE.AND P4, PT, R15, RZ, PT ;  /* 0x000000ff0f00720c */ /* 0x000fe40003f86270 */
[----:B------:R-:W-:Y:S01]  /*0800*/  IABS R16, R21 ;  /* 0x0000001500107213 */ /* 0x000fe20000000000 */
[----:B------:R-:W-:Y:S02]  /*0810*/  IMAD R6, R4, R23, R9 ;  /* 0x0000001704067224 */ /* 0x000fe400078e0209 */
[----:B------:R-:W-:-:S03]  /*0820*/  IMAD.HI.U32 R4, R5, R12, RZ ;  /* 0x0000000c05047227 */ /* 0x000fc600078e00ff */
[----:B------:R-:W-:Y:S01]  /*0830*/  ISETP.GT.U32.AND P2, PT, R36, R6, PT ;  /* 0x000000062400720c */ /* 0x000fe20003f44070 */
[----:B------:R-:W-:-:S04]  /*0840*/  IMAD.HI.U32 R10, R5, R18, RZ ;  /* 0x00000012050a7227 */ /* 0x000fc800078e00ff */
[----:B------:R-:W-:Y:S01]  /*0850*/  IMAD R9, R4, R23, R12 ;  /* 0x0000001704097224 */ /* 0x000fe200078e020c */
[----:B------:R-:W-:Y:S01]  /*0860*/  SEL R4, R8, R3, !P0 ;  /* 0x0000000308047207 */ /* 0x000fe20004000000 */
[----:B------:R-:W-:Y:S01]  /*0870*/  IMAD R18, R10, R23, R18 ;  /* 0x000000170a127224 */ /* 0x000fe200078e0212 */
[----:B------:R-:W-:Y:S01]  /*0880*/  LOP3.LUT R10, R7, 0x40, R14, 0xfe, !PT ;  /* 0x00000040070a7812 */ /* 0x000fe200078efe0e */
[----:B------:R-:W-:Y:S01]  /*0890*/  IMAD.HI.U32 R11, R5, R16, RZ ;  /* 0x00000010050b7227 */ /* 0x000fe200078e00ff */
[C---:B------:R-:W-:Y:S02]  /*08a0*/  ISETP.GT.U32.AND P1, PT, R36.reuse, R9, PT ;  /* 0x000000092400720c */ /* 0x040fe40003f24070 */
[----:B------:R-:W-:Y:S01]  /*08b0*/  ISETP.GT.U32.AND P5, PT, R36, R18, PT ;  /* 0x000000122400720c */ /* 0x000fe20003fa4070 */
[----:B------:R-:W-:Y:S01]  /*08c0*/  @!P2 IMAD.IADD R6, R6, 0x1, -R36 ;  /* 0x000000010606a824 */ /* 0x000fe200078e0a24 */
[----:B------:R-:W-:Y:S01]  /*08d0*/  IABS R20, R10 ;  /* 0x0000000a00147213 */ /* 0x000fe20000000000 */
[----:B------:R-:W-:Y:S01]  /*08e0*/  IMAD R19, R11, R23, R16 ;  /* 0x000000170b137224 */ /* 0x000fe200078e0210 */
[----:B------:R-:W-:Y:S01]  /*08f0*/  LOP3.LUT R11, R7, 0x50, R14, 0xfe, !PT ;  /* 0x00000050070b7812 */ /* 0x000fe200078efe0e */
[----:B------:R-:W-:Y:S01]  /*0900*/  IMAD.SHL.U32 R4, R4, 0x80, RZ ;  /* 0x0000008004047824 */ /* 0x000fe200078e00ff */
[C---:B------:R-:W-:Y:S01]  /*0910*/  ISETP.GT.U32.AND P3, PT, R36.reuse, R6, PT ;  /* 0x000000062400720c */ /* 0x040fe20003f64070 */
[----:B------:R-:W-:Y:S01]  /*0920*/  IMAD.HI.U32 R3, R5, R20, RZ ;  /* 0x0000001405037227 */ /* 0x000fe200078e00ff */
[----:B------:R-:W-:-:S02]  /*0930*/  ISETP.GT.U32.AND P2, PT, R36, R19, PT ;  /* 0x000000132400720c */ /* 0x000fc40003f44070 */
[----:B------:R-:W-:Y:S01]  /*0940*/  IABS R8, R11 ;  /* 0x0000000b00087213 */ /* 0x000fe20000000000 */
[--C-:B------:R-:W-:Y:S01]  /*0950*/  @!P1 IMAD.IADD R9, R9, 0x1, -R36.reuse ;  /* 0x0000000109099824 */ /* 0x100fe200078e0a24 */
[----:B------:R-:W-:Y:S01]  /*0960*/  ISETP.GE.AND P0, PT, R13, RZ, PT ;  /* 0x000000ff0d00720c */ /* 0x000fe20003f06270 */
[----:B------:R-:W-:Y:S01]  /*0970*/  @!P5 IMAD.IADD R18, R18, 0x1, -R36 ;  /* 0x000000011212d824 */ /* 0x000fe200078e0a24 */
[----:B------:R-:W-:Y:S01]  /*0980*/  LOP3.LUT R33, R4, R14, RZ, 0xfc, !PT ;  /* 0x0000000e04217212 */ /* 0x000fe200078efcff */
[----:B------:R-:W-:Y:S01]  /*0990*/  IMAD R20, R3, R23, R20 ;  /* 0x0000001703147224 */ /* 0x000fe200078e0214 */
[C---:B------:R-:W-:Y:S01]  /*09a0*/  ISETP.GT.U32.AND P5, PT, R36.reuse, R9, PT ;  /* 0x000000092400720c */ /* 0x040fe20003fa4070 */
[----:B------:R-:W-:Y:S01]  /*09b0*/  IMAD.HI.U32 R3, R5, R8, RZ ;  /* 0x0000000805037227 */ /* 0x000fe200078e00ff */
[----:B------:R-:W-:Y:S02]  /*09c0*/  ISETP.GT.U32.AND P6, PT, R36, R18, PT ;  /* 0x000000122400720c */ /* 0x000fe40003fc4070 */
[----:B------:R-:W-:Y:S01]  /*09d0*/  LOP3.LUT R35, R4, 0x10, R14, 0xfe, !PT ;  /* 0x0000001004237812 */ /* 0x000fe200078efe0e */
[--C-:B------:R-:W-:Y:S01]  /*09e0*/  @!P3 IMAD.IADD R6, R6, 0x1, -R36.reuse ;  /* 0x000000010606b824 */ /* 0x100fe200078e0a24 */
[----:B------:R-:W-:Y:S01]  /*09f0*/  ISETP.GT.U32.AND P3, PT, R36, R20, PT ;  /* 0x000000142400720c */ /* 0x000fe20003f64070 */
[----:B------:R-:W-:Y:S01]  /*0a00*/  @!P2 IMAD.IADD R19, R19, 0x1, -R36 ;  /* 0x000000011313a824 */ /* 0x000fe200078e0a24 */
[----:B------:R-:W-:Y:S01]  /*0a10*/  ISETP.GE.AND P2, PT, R17, RZ, PT ;  /* 0x000000ff1100720c */ /* 0x000fe20003f46270 */
[----:B------:R-:W-:Y:S01]  /*0a20*/  IMAD.MOV.U32 R15, RZ, RZ, R6 ;  /* 0x000000ffff0f7224 */ /* 0x000fe200078e0006 */
[----:B------:R-:W-:-:S02]  /*0a30*/  SHF.R.U32.HI R6, RZ, 0x4, R2 ;  /* 0x00000004ff067819 */ /* 0x000fc40000011602 */
[----:B------:R-:W-:Y:S01]  /*0a40*/  ISETP.GT.U32.AND P1, PT, R36, R19, PT ;  /* 0x000000132400720c */ /* 0x000fe20003f24070 */
[----:B------:R-:W-:Y:S01]  /*0a50*/  @!P5 IMAD.IADD R9, R9, 0x1, -R36 ;  /* 0x000000010909d824 */ /* 0x000fe200078e0a24 */
[----:B------:R-:W-:Y:S01]  /*0a60*/  SGXT.U32 R6, R6, 0x3 ;  /* 0x000000030606781a */ /* 0x000fe20000000000 */
[----:B------:R-:W-:Y:S01]  /*0a70*/  @!P4 IMAD.MOV R15, RZ, RZ, -R15 ;  /* 0x000000ffff0fc224 */ /* 0x000fe200078e0a0f */
[----:B------:R-:W-:Y:S01]  /*0a80*/  ISETP.GE.AND P4, PT, R21, RZ, PT ;  /* 0x000000ff1500720c */ /* 0x000fe20003f86270 */
[----:B------:R-:W-:Y:S01]  /*0a90*/  IMAD R21, R3, R23, R8 ;  /* 0x0000001703157224 */ /* 0x000fe200078e0208 */
[----:B------:R-:W-:Y:S01]  /*0aa0*/  LOP3.LUT R3, R7, 0x60, R14, 0xfe, !PT ;  /* 0x0000006007037812 */ /* 0x000fe200078efe0e */
[--C-:B------:R-:W-:Y:S01]  /*0ab0*/  @!P3 IMAD.IADD R20, R20, 0x1, -R36.reuse ;  /* 0x000000011414b824 */ /* 0x100fe200078e0a24 */
[----:B------:R-:W-:Y:S01]  /*0ac0*/  ISETP.GE.AND P5, PT, R10, RZ, PT ;  /* 0x000000ff0a00720c */ /* 0x000fe20003fa6270 */
[----:B------:R-:W-:Y:S01]  /*0ad0*/  IMAD.MOV.U32 R17, RZ, RZ, R9 ;  /* 0x000000ffff117224 */ /* 0x000fe200078e0009 */
[----:B------:R-:W-:Y:S01]  /*0ae0*/  IABS R22, R3 ;  /* 0x0000000300167213 */ /* 0x000fe20000000000 */
[----:B------:R-:W-:Y:S01]  /*0af0*/  @!P6 IMAD.IADD R18, R18, 0x1, -R36 ;  /* 0x000000011212e824 */ /* 0x000fe200078e0a24 */
[----:B------:R-:W-:Y:S01]  /*0b00*/  ISETP.GE.AND P3, PT, R3, RZ, PT ;  /* 0x000000ff0300720c */ /* 0x000fe20003f66270 */
[----:B------:R-:W-:Y:S01]  /*0b10*/  @!P0 IMAD.MOV R17, RZ, RZ, -R17 ;  /* 0x000000ffff118224 */ /* 0x000fe200078e0a11 */
[----:B------:R-:W-:Y:S01]  /*0b20*/  ISETP.GT.U32.AND P0, PT, R36, R20, PT ;  /* 0x000000142400720c */ /* 0x000fe20003f04070 */
[----:B------:R-:W-:Y:S01]  /*0b30*/  IMAD.HI R8, R35, 0x2aaaaaab, RZ ;  /* 0x2aaaaaab23087827 */ /* 0x000fe200078e02ff */
[----:B------:R-:W-:-:S02]  /*0b40*/  LOP3.LUT R3, R7, R6, RZ, 0xfc, !PT ;  /* 0x0000000607037212 */ /* 0x000fc400078efcff */
[----:B------:R-:W-:Y:S01]  /*0b50*/  LOP3.LUT R10, R7, 0x70, R14, 0xfe, !PT ;  /* 0x00000070070a7812 */ /* 0x000fe200078efe0e */
[----:B------:R-:W-:Y:S01]  /*0b60*/  IMAD.HI.U32 R6, R5, R22, RZ ;  /* 0x0000001605067227 */ /* 0x000fe200078e00ff */
[----:B------:R-:W-:Y:S02]  /*0b70*/  ISETP.GT.U32.AND P6, PT, R36, R21, PT ;  /* 0x000000152400720c */ /* 0x000fe40003fc4070 */
[----:B------:R-:W-:Y:S01]  /*0b80*/  IABS R12, R10 ;  /* 0x0000000a000c7213 */ /* 0x000fe20000000000 */
[----:B------:R-:W-:Y:S01]  /*0b90*/  IMAD R22, R6, R23, R22 ;  /* 0x0000001706167224 */ /* 0x000fe200078e0216 */
[----:B------:R-:W-:Y:S01]  /*0ba0*/  LOP3.LUT R37, R4, 0x20, R14, 0xfe, !PT ;  /* 0x0000002004257812 */ /* 0x000fe200078efe0e */
[----:B------:R-:W-:Y:S01]  /*0bb0*/  IMAD.HI R7, R33, 0x2aaaaaab, RZ ;  /* 0x2aaaaaab21077827 */ /* 0x000fe200078e02ff */
[----:B------:R-:W-:Y:S02]  /*0bc0*/  LOP3.LUT R45, R4, 0x60, R14, 0xfe, !PT ;  /* 0x00000060042d7812 */ /* 0x000fe400078efe0e */
[----:B------:R-:W-:Y:S01]  /*0bd0*/  LOP3.LUT R39, R4, 0x30, R14, 0xfe, !PT ;  /* 0x0000003004277812 */ /* 0x000fe200078efe0e */
[----:B------:R-:W-:Y:S01]  /*0be0*/  @!P0 IMAD.IADD R20, R20, 0x1, -R36 ;  /* 0x0000000114148824 */ /* 0x000fe200078e0a24 */
[----:B------:R-:W-:Y:S01]  /*0bf0*/  ISETP.GT.U32.AND P0, PT, R36, R22, PT ;  /* 0x000000162400720c */ /* 0x000fe20003f04070 */
[----:B------:R-:W-:Y:S01]  /*0c00*/  IMAD.HI R9, R37, 0x2aaaaaab, RZ ;  /* 0x2aaaaaab25097827 */ /* 0x000fe200078e02ff */
[----:B------:R-:W-:-:S02]  /*0c10*/  SHF.R.U32.HI R6, RZ, 0x1f, R7 ;  /* 0x0000001fff067819 */ /* 0x000fc40000011607 */
[----:B------:R-:W-:Y:S01]  /*0c20*/  LOP3.LUT R41, R4, 0x40, R14, 0xfe, !PT ;  /* 0x0000004004297812 */ /* 0x000fe200078efe0e */
[----:B------:R-:W-:Y:S01]  /*0c30*/  @!P6 IMAD.IADD R21, R21, 0x1, -R36 ;  /* 0x000000011515e824 */ /* 0x000fe200078e0a24 */
[----:B------:R-:W-:Y:S01]  /*0c40*/  LEA.HI R16, R7, R6, RZ, 0x15 ;  /* 0x0000000607107211 */ /* 0x000fe200078fa8ff */
[----:B------:R-:W-:Y:S01]  /*0c50*/  IMAD.HI.U32 R6, R5, R12, RZ ;  /* 0x0000000c05067227 */ /* 0x000fe200078e00ff */
[----:B------:R-:W-:Y:S02]  /*0c60*/  SHF.R.U32.HI R7, RZ, 0x1f, R8 ;  /* 0x0000001fff077819 */ /* 0x000fe40000011608 */
[----:B------:R-:W-:Y:S01]  /*0c70*/  ISETP.GT.U32.AND P6, PT, R36, R21, PT ;  /* 0x000000152400720c */ /* 0x000fe20003fc4070 */
[----:B------:R-:W-:Y:S01]  /*0c80*/  IMAD R23, R6, R23, R12 ;  /* 0x0000001706177224 */ /* 0x000fe200078e020c */
[----:B------:R-:W-:Y:S01]  /*0c90*/  LEA.HI R24, R8, R7, RZ, 0x15 ;  /* 0x0000000708187211 */ /* 0x000fe200078fa8ff */
[----:B------:R-:W-:Y:S01]  /*0ca0*/  @!P0 IMAD.IADD R22, R22, 0x1, -R36 ;  /* 0x0000000116168824 */ /* 0x000fe200078e0a24 */
[----:B------:R-:W-:Y:S01]  /*0cb0*/  LOP3.LUT R6, R14, 0x10, RZ, 0xfc, !PT ;  /* 0x000000100e067812 */ /* 0x000fe200078efcff */
[----:B------:R-:W-:Y:S01]  /*0cc0*/  IMAD.SHL.U32 R5, R2, 0x8, RZ ;  /* 0x0000000802057824 */ /* 0x000fe200078e00ff */
[----:B------:R-:W-:Y:S01]  /*0cd0*/  LOP3.LUT R7, R14, 0x20, RZ, 0xfc, !PT ;  /* 0x000000200e077812 */ /* 0x000fe200078efcff */
[----:B------:R-:W-:Y:S01]  /*0ce0*/  IMAD.HI R29, R45, 0x2aaaaaab, RZ ;  /* 0x2aaaaaab2d1d7827 */ /* 0x000fe200078e02ff */
[----:B------:R-:W-:-:S02]  /*0cf0*/  ISETP.GT.U32.AND P0, PT, R36, R22, PT ;  /* 0x000000162400720c */ /* 0x000fc40003f04070 */
[----:B------:R-:W-:Y:S01]  /*0d00*/  LOP3.LUT R13, R5, 0x38, R2, 0x48, !PT ;  /* 0x00000038050d7812 */ /* 0x000fe200078e4802 */
[--C-:B------:R-:W-:Y:S01]  /*0d10*/  @!P1 IMAD.IADD R19, R19, 0x1, -R36.reuse ;  /* 0x0000000113139824 */ /* 0x100fe200078e0a24 */
[----:B------:R-:W-:Y:S01]  /*0d20*/  ISETP.GE.AND P1, PT, R11, RZ, PT ;  /* 0x000000ff0b00720c */ /* 0x000fe20003f26270 */
[--C-:B------:R-:W-:Y:S01]  /*0d30*/  @!P6 IMAD.IADD R21, R21, 0x1, -R36.reuse ;  /* 0x000000011515e824 */ /* 0x100fe200078e0a24 */
[----:B------:R-:W-:Y:S01]  /*0d40*/  ISETP.GE.AND P6, PT, R10, RZ, PT ;  /* 0x000000ff0a00720c */ /* 0x000fe20003fc6270 */
[----:B------:R-:W-:Y:S01]  /*0d50*/  IMAD.HI R25, R39, 0x2aaaaaab, RZ ;  /* 0x2aaaaaab27197827 */ /* 0x000fe200078e02ff */
[----:B------:R-:W-:Y:S02]  /*0d60*/  SHF.R.U32.HI R10, RZ, 0x1f, R9 ;  /* 0x0000001fff0a7819 */ /* 0x000fe40000011609 */
[----:B------:R-:W-:Y:S01]  /*0d70*/  LOP3.LUT R8, R14, 0x30, RZ, 0xfc, !PT ;  /* 0x000000300e087812 */ /* 0x000fe200078efcff */
[--C-:B------:R-:W-:Y:S01]  /*0d80*/  IMAD R6, R6, 0x40, R13.reuse ;  /* 0x0000004006067824 */ /* 0x100fe200078e020d */
[----:B------:R-:W-:Y:S01]  /*0d90*/  LEA.HI R26, R9, R10, RZ, 0x15 ;  /* 0x0000000a091a7211 */ /* 0x000fe200078fa8ff */
[----:B------:R-:W-:Y:S01]  /*0da0*/  @!P0 IMAD.IADD R22, R22, 0x1, -R36 ;  /* 0x0000000116168824 */ /* 0x000fe200078e0a24 */
[----:B------:R-:W-:Y:S01]  /*0db0*/  ISETP.GT.U32.AND P0, PT, R36, R23, PT ;  /* 0x000000172400720c */ /* 0x000fe20003f04070 */
[--C-:B------:R-:W-:Y:S01]  /*0dc0*/  IMAD R7, R7, 0x40, R13.reuse ;  /* 0x0000004007077824 */ /* 0x100fe200078e020d */
[----:B------:R-:W-:Y:S01]  /*0dd0*/  LOP3.LUT R9, R14, 0x40, RZ, 0xfc, !PT ;  /* 0x000000400e097812 */ /* 0x000fe200078efcff */
[--C-:B------:R-:W-:Y:S01]  /*0de0*/  IMAD R8, R8, 0x40, R13.reuse ;  /* 0x0000004008087824 */ /* 0x100fe200078e020d */
[C---:B------:R-:W-:Y:S01]  /*0df0*/  LOP3.LUT R10, R14.reuse, 0x50, RZ, 0xfc, !PT ;  /* 0x000000500e0a7812 */ /* 0x040fe200078efcff */
[----:B------:R-:W-:Y:S01]  /*0e00*/  @!P2 IMAD.MOV R18, RZ, RZ, -R18 ;  /* 0x000000ffff12a224 */ /* 0x000fe200078e0a12 */
[C---:B------:R-:W-:Y:S01]  /*0e10*/  LOP3.LUT R11, R14.reuse, 0x60, RZ, 0xfc, !PT ;  /* 0x000000600e0b7812 */ /* 0x040fe200078efcff */
[--C-:B------:R-:W-:Y:S01]  /*0e20*/  IMAD R9, R9, 0x40, R13.reuse ;  /* 0x0000004009097824 */ /* 0x100fe200078e020d */
[----:B------:R-:W-:Y:S01]  /*0e30*/  LOP3.LUT R12, R14, 0x70, RZ, 0xfc, !PT ;  /* 0x000000700e0c7812 */ /* 0x000fe200078efcff */
[----:B------:R-:W-:Y:S01]  /*0e40*/  IMAD R10, R10, 0x40, R13 ;  /* 0x000000400a0a7824 */ /* 0x000fe200078e020d */
[----:B------:R-:W-:Y:S01]  /*0e50*/  SHF.R.U32.HI R32, RZ, 0x1f, R29 ;  /* 0x0000001fff207819 */ /* 0x000fe2000001161d */
[--C-:B------:R-:W-:Y:S01]  /*0e60*/  IMAD R11, R11, 0x40, R13.reuse ;  /* 0x000000400b0b7824 */ /* 0x100fe200078e020d */
[----:B------:R-:W-:Y:S01]  /*0e70*/  LOP3.LUT R43, R4, 0x50, R14, 0xfe, !PT ;  /* 0x00000050042b7812 */ /* 0x000fe200078efe0e */
[----:B------:R-:W-:Y:S01]  /*0e80*/  @!P0 IMAD.IADD R23, R23, 0x1, -R36 ;  /* 0x0000000117178824 */ /* 0x000fe200078e0a24 */
[----:B------:R-:W-:Y:S01]  /*0e90*/  LOP3.LUT R47, R4, 0x70, R14, 0xfe, !PT ;  /* 0x00000070042f7812 */ /* 0x000fe200078efe0e */
[--C-:B------:R-:W-:Y:S01]  /*0ea0*/  IMAD R12, R12, 0x40, R13.reuse ;  /* 0x000000400c0c7824 */ /* 0x100fe200078e020d */
[----:B------:R-:W-:Y:S01]  /*0eb0*/  LEA.HI R32, R29, R32, RZ, 0x15 ;  /* 0x000000201d207211 */ /* 0x000fe200078fa8ff */
[----:B------:R-:W-:Y:S01]  /*0ec0*/  IMAD R13, R14, 0x40, R13 ;  /* 0x000000400e0d7824 */ /* 0x000fe200078e020d */
[----:B------:R-:W-:Y:S01]  /*0ed0*/  ISETP.GT.U32.AND P0, PT, R36, R23, PT ;  /* 0x000000172400720c */ /* 0x000fe20003f04070 */
[----:B------:R-:W-:Y:S01]  /*0ee0*/  IMAD.HI R14, R41, 0x2aaaaaab, RZ ;  /* 0x2aaaaaab290e7827 */ /* 0x000fe200078e02ff */
[----:B------:R-:W-:-:S02]  /*0ef0*/  SHF.R.U32.HI R28, RZ, 0x1f, R25 ;  /* 0x0000001fff1c7819 */ /* 0x000fc40000011619 */
[----:B------:R-:W-:Y:S01]  /*0f00*/  LEA R67, R12, UR24, 0x1 ;  /* 0x000000180c437c11 */ /* 0x000fe2000f8e08ff */
[----:B------:R-:W-:Y:S01]  /*0f10*/  IMAD R29, R26, -0x3000, R37 ;  /* 0xffffd0001a1d7824 */ /* 0x000fe200078e0225 */
[----:B------:R-:W-:Y:S01]  /*0f20*/  LEA.HI R28, R25, R28, RZ, 0x15 ;  /* 0x0000001c191c7211 */ /* 0x000fe200078fa8ff */
[----:B------:R-:W-:Y:S01]  /*0f30*/  IMAD.HI R27, R43, 0x2aaaaaab, RZ ;  /* 0x2aaaaaab2b1b7827 */ /* 0x000fe200078e02ff */
[----:B------:R-:W-:-:S03]  /*0f40*/  SHF.R.U32.HI R25, RZ, 0x1f, R14 ;  /* 0x0000001fff197819 */ /* 0x000fc6000001160e */
[----:B------:R-:W-:Y:S01]  /*0f50*/  IMAD.HI R31, R47, 0x2aaaaaab, RZ ;  /* 0x2aaaaaab2f1f7827 */ /* 0x000fe200078e02ff */
[----:B------:R-:W-:Y:S02]  /*0f60*/  SHF.R.U32.HI R30, RZ, 0x1f, R27 ;  /* 0x0000001fff1e7819 */ /* 0x000fe4000001161b */
[----:B------:R-:W-:Y:S01]  /*0f70*/  LEA.HI R14, R14, R25, RZ, 0x15 ;  /* 0x000000190e0e7211 */ /* 0x000fe200078fa8ff */
[----:B------:R-:W-:Y:S01]  /*0f80*/  @!P0 IMAD.IADD R23, R23, 0x1, -R36 ;  /* 0x0000000117178824 */ /* 0x000fe200078e0a24 */
[----:B------:R-:W-:Y:S01]  /*0f90*/  SHF.R.U32.HI R34, RZ, 0x1f, R31 ;  /* 0x0000001fff227819 */ /* 0x000fe2000001161f */
[----:B------:R-:W2:Y:S01]  /*0fa0*/  LDC.64 R36, c[0x0][0x210] ;  /* 0x00008400ff247b82 */ /* 0x000ea20000000a00 */
[----:B------:R-:W-:Y:S01]  /*0fb0*/  LEA.HI R30, R27, R30, RZ, 0x15 ;  /* 0x0000001e1b1e7211 */ /* 0x000fe200078fa8ff */
[----:B------:R-:W-:Y:S01]  /*0fc0*/  IMAD R25, R16, -0x3000, R33 ;  /* 0xffffd00010197824 */ /* 0x000fe200078e0221 */
[----:B------:R-:W-:Y:S01]  /*0fd0*/  LEA.HI R34, R31, R34, RZ, 0x15 ;  /* 0x000000221f227211 */ /* 0x000fe200078fa8ff */
[----:B------:R-:W-:Y:S01]  /*0fe0*/  IMAD R33, R14, -0x3000, R41 ;  /* 0xffffd0000e217824 */ /* 0x000fe200078e0229 */
[----:B------:R-:W-:Y:S01]  /*0ff0*/  ISETP.NE.AND P0, PT, R0, RZ, PT ;  /* 0x000000ff0000720c */ /* 0x000fe20003f05270 */
[----:B------:R-:W-:Y:S01]  /*1000*/  @!P4 IMAD.MOV R19, RZ, RZ, -R19 ;  /* 0x000000ffff13c224 */ /* 0x000fe200078e0a13 */
[----:B------:R-:W-:Y:S01]  /*1010*/  LOP3.LUT R16, RZ, R0, RZ, 0x33, !PT ;  /* 0x00000000ff107212 */ /* 0x000fe200078e33ff */
[----:B------:R-:W-:Y:S01]  /*1020*/  @!P1 IMAD.MOV R21, RZ, RZ, -R21 ;  /* 0x000000ffff159224 */ /* 0x000fe200078e0a15 */
[----:B------:R-:W-:Y:S01]  /*1030*/  LOP3.LUT R14, R5, 0x38, RZ, 0xc0, !PT ;  /* 0x00000038050e7812 */ /* 0x000fe200078ec0ff */
[----:B------:R-:W-:Y:S01]  /*1040*/  @!P6 IMAD.MOV R23, RZ, RZ, -R23 ;  /* 0x000000ffff17e224 */ /* 0x000fe200078e0a17 */
[----:B------:R-:W-:Y:S01]  /*1050*/  SEL R15, R16, R15, !P0 ;  /* 0x0000000f100f7207 */ /* 0x000fe20004000000 */
[----:B------:R-:W-:Y:S01]  /*1060*/  IMAD R27, R24, -0x3000, R35 ;  /* 0xffffd000181b7824 */ /* 0x000fe200078e0223 */
[----:B------:R-:W-:Y:S01]  /*1070*/  SEL R17, R16, R17, !P0 ;  /* 0x0000001110117207 */ /* 0x000fe20004000000 */
[----:B------:R-:W-:Y:S01]  /*1080*/  IMAD R31, R28, -0x3000, R39 ;  /* 0xffffd0001c1f7824 */ /* 0x000fe200078e0227 */
[C---:B------:R-:W-:Y:S01]  /*1090*/  SEL R57, R16.reuse, R18, !P0 ;  /* 0x0000001210397207 */ /* 0x040fe20004000000 */
[----:B------:R-:W-:Y:S01]  /*10a0*/  @!P5 IMAD.MOV R20, RZ, RZ, -R20 ;  /* 0x000000ffff14d224 */ /* 0x000fe200078e0a14 */
[----:B------:R-:W-:Y:S01]  /*10b0*/  SEL R59, R16, R19, !P0 ;  /* 0x00000013103b7207 */ /* 0x000fe20004000000 */
[----:B------:R-:W-:Y:S01]  /*10c0*/  IMAD R35, R30, -0x3000, R43 ;  /* 0xffffd0001e237824 */ /* 0x000fe200078e022b */
[----:B------:R-:W-:Y:S01]  /*10d0*/  SEL R63, R16, R21, !P0 ;  /* 0x00000015103f7207 */ /* 0x000fe20004000000 */
[----:B------:R-:W-:Y:S01]  /*10e0*/  IMAD R39, R32, -0x3000, R45 ;  /* 0xffffd00020277824 */ /* 0x000fe200078e022d */
[----:B------:R-:W-:Y:S01]  /*10f0*/  SEL R23, R16, R23, !P0 ;  /* 0x0000001710177207 */ /* 0x000fe20004000000 */
[----:B------:R-:W-:Y:S01]  /*1100*/  IMAD R41, R34, -0x3000, R47 ;  /* 0xffffd00022297824 */ /* 0x000fe200078e022f */
[----:B------:R-:W-:Y:S01]  /*1110*/  SEL R61, R16, R20, !P0 ;  /* 0x00000014103d7207 */ /* 0x000fe20004000000 */
[----:B------:R-:W-:-:S02]  /*1120*/  @!P3 IMAD.MOV R22, RZ, RZ, -R22 ;  /* 0x000000ffff16b224 */ /* 0x000fc400078e0a16 */
[--C-:B------:R-:W-:Y:S02]  /*1130*/  IMAD R19, R25, 0xc00, R14.reuse ;  /* 0x00000c0019137824 */ /* 0x100fe400078e020e */
[--C-:B------:R-:W-:Y:S01]  /*1140*/  IMAD R21, R27, 0xc00, R14.reuse ;  /* 0x00000c001b157824 */ /* 0x100fe200078e020e */
[----:B------:R-:W-:Y:S01]  /*1150*/  SEL R65, R16, R22, !P0 ;  /* 0x0000001610417207 */ /* 0x000fe20004000000 */
[--C-:B------:R-:W-:Y:S02]  /*1160*/  IMAD R43, R29, 0xc00, R14.reuse ;  /* 0x00000c001d2b7824 */ /* 0x100fe400078e020e */
[--C-:B------:R-:W-:Y:S02]  /*1170*/  IMAD R45, R31, 0xc00, R14.reuse ;  /* 0x00000c001f2d7824 */ /* 0x100fe400078e020e */
[--C-:B------:R-:W-:Y:S02]  /*1180*/  IMAD R47, R33, 0xc00, R14.reuse ;  /* 0x00000c00212f7824 */ /* 0x100fe400078e020e */
[----:B------:R-:W-:-:S02]  /*1190*/  IMAD R49, R35, 0xc00, R14 ;  /* 0x00000c0023317824 */ /* 0x000fc400078e020e */
[--C-:B------:R-:W-:Y:S02]  /*11a0*/  IMAD R51, R39, 0xc00, R14.reuse ;  /* 0x00000c0027337824 */ /* 0x100fe400078e020e */
[--C-:B------:R-:W-:Y:S02]  /*11b0*/  IMAD R55, R41, 0xc00, R14.reuse ;  /* 0x00000c0029377824 */ /* 0x100fe400078e020e */
[--C-:B------:R-:W-:Y:S02]  /*11c0*/  IMAD R15, R15, 0xc00, R14.reuse ;  /* 0x00000c000f0f7824 */ /* 0x100fe400078e020e */
[--C-:B------:R-:W-:Y:S02]  /*11d0*/  IMAD R25, R17, 0xc00, R14.reuse ;  /* 0x00000c0011197824 */ /* 0x100fe400078e020e */
[--C-:B------:R-:W-:Y:S01]  /*11e0*/  IMAD R27, R57, 0xc00, R14.reuse ;  /* 0x00000c00391b7824 */ /* 0x100fe200078e020e */
[----:B------:R-:W-:Y:S01]  /*11f0*/  LEA R57, R7, UR24, 0x1 ;  /* 0x0000001807397c11 */ /* 0x000fe2000f8e08ff */
[--C-:B------:R-:W-:Y:S01]  /*1200*/  IMAD R29, R59, 0xc00, R14.reuse ;  /* 0x00000c003b1d7824 */ /* 0x100fe200078e020e */
[----:B------:R-:W-:Y:S01]  /*1210*/  LEA R59, R8, UR24, 0x1 ;  /* 0x00000018083b7c11 */ /* 0x000fe2000f8e08ff */
[----:B------:R-:W-:-:S02]  /*1220*/  IMAD R17, R23, 0xc00, R14 ;  /* 0x00000c0017117824 */ /* 0x000fc400078e020e */
[----:B----4-:R-:W-:-:S04]  /*1230*/  IMAD.WIDE R38, R19, 0x2, R52 ;  /* 0x0000000213267825 */ /* 0x010fc800078e0234 */
[----:B------:R-:W-:Y:S01]  /*1240*/  IMAD.WIDE R40, R21, 0x2, R52 ;  /* 0x0000000215287825 */ /* 0x000fe200078e0234 */
[----:B------:R-:W-:-:S03]  /*1250*/  LEA R21, R13, UR24, 0x1 ;  /* 0x000000180d157c11 */ /* 0x000fc6000f8e08ff */
[----:B------:R-:W-:-:S04]  /*1260*/  IMAD.WIDE R42, R43, 0x2, R52 ;  /* 0x000000022b2a7825 */ /* 0x000fc800078e0234 */
[----:B------:R-:W-:-:S04]  /*1270*/  IMAD.WIDE R44, R45, 0x2, R52 ;  /* 0x000000022d2c7825 */ /* 0x000fc800078e0234 */
[----:B------:R-:W-:-:S04]  /*1280*/  IMAD.WIDE R46, R47, 0x2, R52 ;  /* 0x000000022f2e7825 */ /* 0x000fc800078e0234 */
[----:B------:R-:W-:-:S04]  /*1290*/  IMAD.WIDE R48, R49, 0x2, R52 ;  /* 0x0000000231307825 */ /* 0x000fc800078e0234 */
[----:B------:R-:W-:Y:S01]  /*12a0*/  IMAD.WIDE R50, R51, 0x2, R52 ;  /* 0x0000000233327825 */ /* 0x000fe200078e0234 */
[----:B------:R-:W-:-:S03]  /*12b0*/  IADD3 R174, P2, R48, 0x100, RZ ;  /* 0x0000010030ae7810 */ /* 0x000fc60007f5e0ff */
[----:B------:R-:W-:Y:S01]  /*12c0*/  IMAD R31, R61, 0xc00, R14 ;  /* 0x00000c003d1f7824 */ /* 0x000fe200078e020e */
[----:B------:R-:W-:Y:S01]  /*12d0*/  LEA R61, R9, UR24, 0x1 ;  /* 0x00000018093d7c11 */ /* 0x000fe2000f8e08ff */
[----:B--2---:R-:W-:-:S04]  /*12e0*/  IMAD.WIDE R22, R15, 0x2, R36 ;  /* 0x000000020f167825 */ /* 0x004fc800078e0224 */
[----:B------:R-:W-:Y:S01]  /*12f0*/  IMAD.WIDE R52, R55, 0x2, R52 ;  /* 0x0000000237347825 */ /* 0x000fe200078e0234 */
[----:B------:R-:W-:Y:S01]  /*1300*/  LEA R55, R6, UR24, 0x1 ;  /* 0x0000001806377c11 */ /* 0x000fe2000f8e08ff */
[----:B------:R-:W-:Y:S01]  /*1310*/  @!PT LDS RZ, [RZ] ;  /* 0x00000000fffff984 */ /* 0x000fe20000000800 */
[----:B------:R-:W-:Y:S01]  /*1320*/  @!PT LDS RZ, [RZ] ;  /* 0x00000000fffff984 */ /* 0x000fe20000000800 */
[----:B------:R-:W-:Y:S01]  /*1330*/  @!PT LDS RZ, [RZ] ;  /* 0x00000000fffff984 */ /* 0x000fe20000000800 */
[----:B------:R-:W-:Y:S01]  /*1340*/  LDGSTS.E.BYPASS.128 [R21], desc[UR30][R22.64] ;  /* 0x0000000016157fae */ /* 0x000fe2000b901c5e */
[----:B------:R-:W-:Y:S01]  /*1350*/  IADD3 R195, P0, R22, 0x100, RZ ;  /* 0x0000010016c37810 */ /* 0x000fe20007f1e0ff */
[----:B------:R-:W-:Y:S01]  /*1360*/  IMAD R33, R63, 0xc00, R14 ;  /* 0x00000c003f217824 */ /* 0x000fe200078e020e */
[----:B------:R-:W-:Y:S01]  /*1370*/  LEA R63, R10, UR24, 0x1 ;  /* 0x000000180a3f7c11 */ /* 0x000fe2000f8e08ff */
[----:B------:R-:W-:-:S04]  /*1380*/  IMAD.WIDE R24, R25, 0x2, R36 ;  /* 0x0000000219187825 */ /* 0x000fc800078e0224 */
[----:B------:R-:W-:Y:S01]  /*1390*/  IMAD R35, R65, 0xc00, R14 ;  /* 0x00000c0041237824 */ /* 0x000fe200078e020e */
[----:B------:R-:W-:Y:S01]  /*13a0*/  LEA R65, R11, UR24, 0x1 ;  /* 0x000000180b417c11 */ /* 0x000fe2000f8e08ff */
[--C-:B------:R-:W-:Y:S01]  /*13b0*/  IMAD.WIDE R26, R27, 0x2, R36.reuse ;  /* 0x000000021b1a7825 */ /* 0x100fe200078e0224 */
[----:B------:R-:W-:Y:S01]  /*13c0*/  LDGSTS.E.BYPASS.128 [R55], desc[UR30][R24.64] ;  /* 0x0000000018377fae */ /* 0x000fe2000b901c5e */
[----:B------:R-:W-:Y:S02]  /*13d0*/  IADD3 R16, P1, R24, 0x100, RZ ;  /* 0x0000010018107810 */ /* 0x000fe40007f3e0ff */
[----:B------:R-:W-:Y:S01]  /*13e0*/  IMAD.WIDE R28, R29, 0x2, R36 ;  /* 0x000000021d1c7825 */ /* 0x000fe200078e0224 */
[----:B------:R-:W-:Y:S01]  /*13f0*/  LDGSTS.E.BYPASS.128 [R57], desc[UR30][R26.64] ;  /* 0x000000001a397fae */ /* 0x000fe2000b901c5e */
[----:B------:R-:W-:Y:S02]  /*1400*/  SHF.R.U32.HI R14, RZ, 0x5, R2 ;  /* 0x00000005ff0e7819 */ /* 0x000fe40000011602 */
[----:B------:R-:W-:Y:S01]  /*1410*/  IMAD.WIDE R30, R31, 0x2, R36 ;  /* 0x000000021f1e7825 */ /* 0x000fe200078e0224 */
[----:B------:R-:W-:Y:S01]  /*1420*/  LDGSTS.E.BYPASS.128 [R59], desc[UR30][R28.64] ;  /* 0x000000001c3b7fae */ /* 0x000fe2000b901c5e */
[----:B------:R-:W-:-:S02]  /*1430*/  LOP3.LUT R200, R14, 0x7fffffc, RZ, 0xc0, !PT ;  /* 0x07fffffc0ec87812 */ /* 0x000fc400078ec0ff */
[--C-:B------:R-:W-:Y:S01]  /*1440*/  IMAD.WIDE R32, R33, 0x2, R36.reuse ;  /* 0x0000000221207825 */ /* 0x100fe200078e0224 */
[----:B------:R-:W-:Y:S03]  /*1450*/  LDGSTS.E.BYPASS.128 [R61], desc[UR30][R30.64] ;  /* 0x000000001e3d7fae */ /* 0x000fe6000b901c5e */
[--C-:B------:R-:W-:Y:S01]  /*1460*/  IMAD.WIDE R34, R35, 0x2, R36.reuse ;  /* 0x0000000223227825 */ /* 0x100fe200078e0224 */
[----:B------:R-:W-:Y:S03]  /*1470*/  LDGSTS.E.BYPASS.128 [R63], desc[UR30][R32.64] ;  /* 0x00000000203f7fae */ /* 0x000fe6000b901c5e */
[----:B------:R-:W-:Y:S01]  /*1480*/  IMAD.WIDE R36, R17, 0x2, R36 ;  /* 0x0000000211247825 */ /* 0x000fe200078e0224 */
[----:B------:R-:W-:Y:S03]  /*1490*/  LDGSTS.E.BYPASS.128 [R65], desc[UR30][R34.64] ;  /* 0x0000000022417fae */ /* 0x000fe6000b901c5e */
[----:B------:R-:W-:Y:S01]  /*14a0*/  IMAD.X R15, RZ, RZ, R23, P0 ;  /* 0x000000ffff0f7224 */ /* 0x000fe200000e0617 */
[----:B------:R-:W-:Y:S01]  /*14b0*/  LDGSTS.E.BYPASS.128 [R67], desc[UR30][R36.64] ;  /* 0x0000000024437fae */ /* 0x000fe2000b901c5e */
[----:B------:R-:W-:Y:S01]  /*14c0*/  IADD3 R18, P0, R26, 0x100, RZ ;  /* 0x000001001a127810 */ /* 0x000fe20007f1e0ff */
[----:B------:R-:W-:Y:S01]  /*14d0*/  IMAD.X R17, RZ, RZ, R25, P1 ;  /* 0x000000ffff117224 */ /* 0x000fe200008e0619 */
[----:B------:R-:W-:Y:S01]  /*14e0*/  IADD3 R20, P1, R28, 0x100, RZ ;  /* 0x000001001c147810 */ /* 0x000fe20007f3e0ff */
[----:B------:R-:W0:Y:S01]  /*14f0*/  LDGDEPBAR ;  /* 0x00000000000079af */ /* 0x000e220000000000 */
[----:B------:R-:W-:-:S02]  /*1500*/  IMAD.X R176, RZ, RZ, R49, P2 ;  /* 0x000000ffffb07224 */ /* 0x000fc400010e0631 */
[----:B------:R-:W-:Y:S01]  /*1510*/  IMAD.X R19, RZ, RZ, R27, P0 ;  /* 0x000000ffff137224 */ /* 0x000fe200000e061b */
[----:B------:R-:W-:Y:S01]  /*1520*/  LDGSTS.E.BYPASS.128 [R21+0xc000], desc[UR30][R38.64] ;  /* 0x0c00000026157fae */ /* 0x000fe2000b901c5e */
[----:B------:R-:W-:Y:S01]  /*1530*/  IADD3 R197, P0, R30, 0x100, RZ ;  /* 0x000001001ec57810 */ /* 0x000fe20007f1e0ff */
[----:B------:R-:W-:Y:S01]  /*1540*/  IMAD.X R199, RZ, RZ, R29, P1 ;  /* 0x000000ffffc77224 */ /* 0x000fe200008e061d */
[----:B------:R-:W-:Y:S01]  /*1550*/  IADD3 R194, P1, R32, 0x100, RZ ;  /* 0x0000010020c27810 */ /* 0x000fe20007f3e0ff */
[----:B------:R-:W-:Y:S02]  /*1560*/  LDGSTS.E.BYPASS.128 [R55+0xc000], desc[UR30][R40.64] ;  /* 0x0c00000028377fae */ /* 0x000fe4000b901c5e */
[----:B------:R-:W-:Y:S01]  /*1570*/  IMAD.X R198, RZ, RZ, R31, P0 ;  /* 0x000000ffffc67224 */ /* 0x000fe200000e061f */
[----:B------:R-:W-:Y:S01]  /*1580*/  IADD3 R192, P0, R34, 0x100, RZ ;  /* 0x0000010022c07810 */ /* 0x000fe20007f1e0ff */
[----:B------:R-:W-:Y:S01]  /*1590*/  LDGSTS.E.BYPASS.128 [R57+0xc000], desc[UR30][R42.64] ;  /* 0x0c0000002a397fae */ /* 0x000fe2000b901c5e */
[----:B------:R-:W-:Y:S01]  /*15a0*/  IMAD.X R196, RZ, RZ, R33, P1 ;  /* 0x000000ffffc47224 */ /* 0x000fe200008e0621 */
[----:B------:R-:W-:-:S02]  /*15b0*/  IADD3 R190, P1, R36, 0x100, RZ ;  /* 0x0000010024be7810 */ /* 0x000fc40007f3e0ff */
[----:B------:R-:W-:Y:S01]  /*15c0*/  LDGSTS.E.BYPASS.128 [R59+0xc000], desc[UR30][R44.64] ;  /* 0x0c0000002c3b7fae */ /* 0x000fe2000b901c5e */
[----:B------:R-:W-:Y:S01]  /*15d0*/  IMAD.X R193, RZ, RZ, R35, P0 ;  /* 0x000000ffffc17224 */ /* 0x000fe200000e0623 */
[----:B------:R-:W-:Y:S01]  /*15e0*/  IADD3 R188, P0, R38, 0x100, RZ ;  /* 0x0000010026bc7810 */ /* 0x000fe20007f1e0ff */
[----:B------:R-:W-:Y:S01]  /*15f0*/  IMAD.X R191, RZ, RZ, R37, P1 ;  /* 0x000000ffffbf7224 */ /* 0x000fe200008e0625 */
[----:B------:R-:W-:Y:S01]  /*1600*/  LDGSTS.E.BYPASS.128 [R61+0xc000], desc[UR30][R46.64] ;  /* 0x0c0000002e3d7fae */ /* 0x000fe2000b901c5e */
[----:B------:R-:W-:Y:S02]  /*1610*/  IADD3 R186, P1, R40, 0x100, RZ ;  /* 0x0000010028ba7810 */ /* 0x000fe40007f3e0ff */
        /* <DEDUP_REMOVED lines=11> */
[----:B------:R-:W0:Y:S01]  /*16d0*/  LDGDEPBAR ;  /* 0x00000000000079af */ /* 0x000e220000000000 */
[----:B------:R-:W-:Y:S01]  /*16e0*/  IMAD.X R180, RZ, RZ, R47, P0 ;  /* 0x000000ffffb47224 */ /* 0x000fe200000e062f */
[----:B------:R-:W-:Y:S01]  /*16f0*/  BAR.SYNC.DEFER_BLOCKING 0x0 ;  /* 0x0000000000007b1d */ /* 0x000fe20000010000 */
[----:B------:R-:W-:Y:S01]  /*1700*/  IADD3 R166, P0, R52, 0x100, RZ ;  /* 0x0000010034a67810 */ /* 0x000fe20007f1e0ff */
[----:B------:R-:W-:-:S04]  /*1710*/  IMAD.X R172, RZ, RZ, R51, P1 ;  /* 0x000000ffffac7224 */ /* 0x000fc800008e0633 */
[----:B------:R-:W-:Y:S01]  /*1720*/  IMAD.X R168, RZ, RZ, R53, P0 ;  /* 0x000000ffffa87224 */ /* 0x000fe200000e0635 */
[----:B------:R-:W-:Y:S01]  /*1730*/  @!PT LDS RZ, [RZ] ;  /* 0x00000000fffff984 */ /* 0x000fe20000000800 */
[----:B------:R-:W-:Y:S01]  /*1740*/  @!PT LDS RZ, [RZ] ;  /* 0x00000000fffff984 */ /* 0x000fe20000000800 */
[----:B------:R-:W-:Y:S01]  /*1750*/  @!PT LDS RZ, [RZ] ;  /* 0x00000000fffff984 */ /* 0x000fe20000000800 */
[----:B------:R-:W-:Y:S04]  /*1760*/  LDGSTS.E.BYPASS.128 [R21+0x4000], desc[UR30][R22.64+0x80] ;  /* 0x0400008016157fae */ /* 0x000fe8000b901c5e */
[----:B------:R2:W-:Y:S04]  /*1770*/  LDGSTS.E.BYPASS.128 [R55+0x4000], desc[UR30][R24.64+0x80] ;  /* 0x0400008018377fae */ /* 0x0005e8000b901c5e */
[----:B------:R3:W-:Y:S04]  /*1780*/  LDGSTS.E.BYPASS.128 [R57+0x4000], desc[UR30][R26.64+0x80] ;  /* 0x040000801a397fae */ /* 0x0007e8000b901c5e */
[----:B------:R4:W-:Y:S04]  /*1790*/  LDGSTS.E.BYPASS.128 [R59+0x4000], desc[UR30][R28.64+0x80] ;  /* 0x040000801c3b7fae */ /* 0x0009e8000b901c5e */
[----:B------:R5:W-:Y:S01]  /*17a0*/  LDGSTS.E.BYPASS.128 [R61+0x4000], desc[UR30][R30.64+0x80] ;  /* 0x040000801e3d7fae */ /* 0x000be2000b901c5e */
[----:B--2---:R-:W-:-:S03]  /*17b0*/  CS2R R24, SRZ ;  /* 0x0000000000187805 */ /* 0x004fc6000001ff00 */
[----:B------:R2:W-:Y:S01]  /*17c0*/  LDGSTS.E.BYPASS.128 [R63+0x4000], desc[UR30][R32.64+0x80] ;  /* 0x04000080203f7fae */ /* 0x0005e2000b901c5e */
[----:B---3--:R-:W-:-:S03]  /*17d0*/  CS2R R26, SRZ ;  /* 0x00000000001a7805 */ /* 0x008fc6000001ff00 */
[----:B------:R3:W-:Y:S01]  /*17e0*/  LDGSTS.E.BYPASS.128 [R65+0x4000], desc[UR30][R34.64+0x80] ;  /* 0x0400008022417fae */ /* 0x0007e2000b901c5e */
[----:B-1--4-:R-:W-:-:S03]  /*17f0*/  CS2R R28, SRZ ;  /* 0x00000000001c7805 */ /* 0x012fc6000001ff00 */
[----:B------:R1:W-:Y:S01]  /*1800*/  LDGSTS.E.BYPASS.128 [R67+0x4000], desc[UR30][R36.64+0x80] ;  /* 0x0400008024437fae */ /* 0x0003e2000b901c5e */
[----:B-----5:R-:W-:-:S03]  /*1810*/  CS2R R30, SRZ ;  /* 0x00000000001e7805 */ /* 0x020fc6000001ff00 */
[----:B------:R-:W0:Y:S01]  /*1820*/  LDGDEPBAR ;  /* 0x00000000000079af */ /* 0x000e220000000000 */
[----:B--2---:R-:W-:-:S03]  /*1830*/  CS2R R32, SRZ ;  /* 0x0000000000207805 */ /* 0x004fc6000001ff00 */
[----:B------:R2:W-:Y:S01]  /*1840*/  LDGSTS.E.BYPASS.128 [R21+0x10000], desc[UR30][R38.64+0x80] ;  /* 0x1000008026157fae */ /* 0x0005e2000b901c5e */
[----:B---3--:R-:W-:-:S03]  /*1850*/  CS2R R34, SRZ ;  /* 0x0000000000227805 */ /* 0x008fc6000001ff00 */
[----:B------:R3:W-:Y:S01]  /*1860*/  LDGSTS.E.BYPASS.128 [R55+0x10000], desc[UR30][R40.64+0x80] ;  /* 0x1000008028377fae */ /* 0x0007e2000b901c5e */
[----:B-1----:R-:W-:-:S03]  /*1870*/  CS2R R36, SRZ ;  /* 0x0000000000247805 */ /* 0x002fc6000001ff00 */
[----:B------:R1:W-:Y:S04]  /*1880*/  LDGSTS.E.BYPASS.128 [R57+0x10000], desc[UR30][R42.64+0x80] ;  /* 0x100000802a397fae */ /* 0x0003e8000b901c5e */
[----:B------:R4:W-:Y:S01]  /*1890*/  LDGSTS.E.BYPASS.128 [R59+0x10000], desc[UR30][R44.64+0x80] ;  /* 0x100000802c3b7fae */ /* 0x0009e2000b901c5e */
[----:B--2---:R-:W-:Y:S01]  /*18a0*/  IMAD.MOV.U32 R21, RZ, RZ, -0x40 ;  /* 0xffffffc0ff157424 */ /* 0x004fe200078e00ff */
[----:B------:R-:W-:Y:S02]  /*18b0*/  CS2R R38, SRZ ;  /* 0x0000000000267805 */ /* 0x000fe4000001ff00 */
[----:B------:R2:W-:Y:S01]  /*18c0*/  LDGSTS.E.BYPASS.128 [R61+0x10000], desc[UR30][R46.64+0x80] ;  /* 0x100000802e3d7fae */ /* 0x0005e2000b901c5e */
[----:B---3--:R-:W-:Y:S02]  /*18d0*/  CS2R R40, SRZ ;  /* 0x0000000000287805 */ /* 0x008fe4000001ff00 */
[----:B------:R-:W-:Y:S01]  /*18e0*/  CS2R R54, SRZ ;  /* 0x0000000000367805 */ /* 0x000fe2000001ff00 */
[----:B------:R3:W-:Y:S01]  /*18f0*/  LDGSTS.E.BYPASS.128 [R63+0x10000], desc[UR30][R48.64+0x80] ;  /* 0x10000080303f7fae */ /* 0x0007e2000b901c5e */
[----:B-1----:R-:W-:-:S02]  /*1900*/  CS2R R42, SRZ ;  /* 0x00000000002a7805 */ /* 0x002fc4000001ff00 */
[----:B------:R-:W-:Y:S01]  /*1910*/  CS2R R56, SRZ ;  /* 0x0000000000387805 */ /* 0x000fe2000001ff00 */
[----:B------:R1:W-:Y:S01]  /*1920*/  LDGSTS.E.BYPASS.128 [R65+0x10000], desc[UR30][R50.64+0x80] ;  /* 0x1000008032417fae */ /* 0x0003e2000b901c5e */
[----:B----4-:R-:W-:Y:S02]  /*1930*/  CS2R R44, SRZ ;  /* 0x00000000002c7805 */ /* 0x010fe4000001ff00 */
[----:B------:R-:W-:Y:S01]  /*1940*/  CS2R R58, SRZ ;  /* 0x00000000003a7805 */ /* 0x000fe2000001ff00 */
[----:B------:R4:W-:Y:S01]  /*1950*/  LDGSTS.E.BYPASS.128 [R67+0x10000], desc[UR30][R52.64+0x80] ;  /* 0x1000008034437fae */ /* 0x0009e2000b901c5e */
[----:B--2---:R-:W-:Y:S02]  /*1960*/  CS2R R46, SRZ ;  /* 0x00000000002e7805 */ /* 0x004fe4000001ff00 */
[----:B------:R-:W-:Y:S01]  /*1970*/  CS2R R60, SRZ ;  /* 0x00000000003c7805 */ /* 0x000fe2000001ff00 */
[----:B------:R-:W0:Y:S01]  /*1980*/  LDGDEPBAR ;  /* 0x00000000000079af */ /* 0x000e220000000000 */
[----:B---3--:R-:W-:-:S02]  /*1990*/  CS2R R48, SRZ ;  /* 0x0000000000307805 */ /* 0x008fc4000001ff00 */
[----:B------:R-:W-:Y:S02]  /*19a0*/  CS2R R62, SRZ ;  /* 0x00000000003e7805 */ /* 0x000fe4000001ff00 */
[----:B-1----:R-:W-:Y:S02]  /*19b0*/  CS2R R50, SRZ ;  /* 0x0000000000327805 */ /* 0x002fe4000001ff00 */
[----:B------:R-:W-:Y:S02]  /*19c0*/  CS2R R64, SRZ ;  /* 0x0000000000407805 */ /* 0x000fe4000001ff00 */
[----:B----4-:R-:W-:Y:S02]  /*19d0*/  CS2R R52, SRZ ;  /* 0x0000000000347805 */ /* 0x010fe4000001ff00 */
[----:B------:R-:W-:-:S07]  /*19e0*/  CS2R R66, SRZ ;  /* 0x0000000000427805 */ /* 0x000fce000001ff00 */
.L_x_0:
[----:B------:R-:W1:Y:S01]  /*19f0*/  SHFL.IDX PT, R22, R200, RZ, 0x1f ;  /* 0x00001fffc8167589 */ /* 0x000e6200000e0000 */
[----:B------:R-:W-:Y:S01]  /*1a00*/  UIADD3 UR26, UR26, 0x1, URZ ;  /* 0x000000011a1a7890 */ /* 0x000fe2000fffe03f */
[----:B------:R-:W-:-:S04]  /*1a10*/  DEPBAR.LE SB0, 0x2 ;  /* 0x000080800000791a */ /* 0x000fc80000000000 */
[----:B------:R-:W-:Y:S01]  /*1a20*/  UISETP.GE.AND UP0, UPT, UR26, 0x3, UPT ;  /* 0x000000031a00788c */ /* 0x000fe2000bf06270 */
[----:B------:R-:W-:Y:S01]  /*1a30*/  BAR.SYNC.DEFER_BLOCKING 0x0 ;  /* 0x0000000000007b1d */ /* 0x000fe20000010000 */
[----:B------:R-:W-:Y:S01]  /*1a40*/  UIADD3 UR25, UR25, 0x1, URZ ;  /* 0x0000000119197890 */ /* 0x000fe2000fffe03f */
[----:B------:R-:W-:Y:S01]  /*1a50*/  VIADD R21, R21, 0x40 ;  /* 0x0000004015157836 */ /* 0x000fe20000000000 */
[----:B------:R-:W-:Y:S01]  /*1a60*/  USEL UR26, UR26, URZ, !UP0 ;  /* 0x0000003f1a1a7287 */ /* 0x000fe2000c000000 */
[----:B------:R-:W-:Y:S02]  /*1a70*/  IADD3 R152, P2, R16, UR4, RZ ;  /* 0x0000000410987c10 */ /* 0x000fe4000ff5e0ff */
[----:B------:R-:W-:Y:S01]  /*1a80*/  UMOV UR19, 0x40000040 ;  /* 0x4000004000137882 */ /* 0x000fe20000000000 */
[----:B------:R-:W-:Y:S01]  /*1a90*/  UMOV UR12, 0x4000002 ;  /* 0x04000002000c7882 */ /* 0x000fe20000000000 */
[----:B------:R-:W-:Y:S01]  /*1aa0*/  UMOV UR13, 0x40000040 ;  /* 0x40000040000d7882 */ /* 0x000fe20000000000 */
[----:B------:R-:W-:Y:S01]  /*1ab0*/  UMOV UR9, 0x40000040 ;  /* 0x4000004000097882 */ /* 0x000fe20000000000 */
[----:B------:R-:W-:Y:S01]  /*1ac0*/  UMOV UR20, 0x4000006 ;  /* 0x0400000600147882 */ /* 0x000fe20000000000 */
[----:B------:R-:W-:Y:S01]  /*1ad0*/  UMOV UR21, 0x40000040 ;  /* 0x4000004000157882 */ /* 0x000fe20000000000 */
[----:B------:R-:W-:-:S02]  /*1ae0*/  ISETP.GE.U32.AND P0, PT, R21, 0xb80, PT ;  /* 0x00000b801500780c */ /* 0x000fc40003f06070 */
[----:B------:R-:W-:Y:S02]  /*1af0*/  IADD3.X R153, R17, UR5, RZ, P2, !PT ;  /* 0x0000000511997c10 */ /* 0x000fe400097fe4ff */
[----:B------:R-:W-:Y:S02]  /*1b00*/  IADD3 R156, P2, R20, UR4, RZ ;  /* 0x00000004149c7c10 */ /* 0x000fe4000ff5e0ff */
[----:B-1----:R-:W-:Y:S02]  /*1b10*/  R2UR UR6, R22 ;  /* 0x00000000160672ca */ /* 0x002fe400000e0000 */
[----:B------:R-:W-:Y:S02]  /*1b20*/  IADD3 R22, P1, R195, UR4, RZ ;  /* 0x00000004c3167c10 */ /* 0x000fe4000ff3e0ff */
[----:B------:R-:W-:Y:S01]  /*1b30*/  IADD3.X R157, R199, UR5, RZ, P2, !PT ;  /* 0x00000005c79d7c10 */ /* 0x000fe200097fe4ff */
[----:B------:R-:W-:Y:S01]  /*1b40*/  WARPGROUP.ARRIVE ;  /* 0x00000000000079c5 */ /* 0x000fe20000000000 */
[----:B------:R-:W-:-:S02]  /*1b50*/  IADD3.X R23, R15, UR5, RZ, P1, !PT ;  /* 0x000000050f177c10 */ /* 0x000fc40008ffe4ff */
[----:B------:R-:W-:Y:S02]  /*1b60*/  IADD3 R154, P1, R18, UR4, RZ ;  /* 0x00000004129a7c10 */ /* 0x000fe4000ff3e0ff */
[----:B------:R-:W-:-:S03]  /*1b70*/  IADD3 R160, P2, R194, UR4, RZ ;  /* 0x00000004c2a07c10 */ /* 0x000fc6000ff5e0ff */
[----:B------:R-:W-:Y:S01]  /*1b80*/  USHF.L.U32 UR7, UR6, 0x7, URZ ;  /* 0x0000000706077899 */ /* 0x000fe2000800063f */
[----:B------:R-:W-:Y:S01]  /*1b90*/  IADD3.X R155, R19, UR5, RZ, P1, !PT ;  /* 0x00000005139b7c10 */ /* 0x000fe20008ffe4ff */
[----:B------:R-:W-:Y:S01]  /*1ba0*/  ULEA UR6, UR26, UR24, 0xe ;  /* 0x000000181a067291 */ /* 0x000fe2000f8e703f */
[----:B------:R-:W-:Y:S01]  /*1bb0*/  IADD3 R158, P1, R197, UR4, RZ ;  /* 0x00000004c59e7c10 */ /* 0x000fe2000ff3e0ff */
[----:B------:R-:W-:Y:S01]  /*1bc0*/  ULOP3.LUT UR7, UR7, 0x180, URZ, 0xc0, !UPT ;  /* 0x0000018007077892 */ /* 0x000fe2000f8ec03f */
[----:B------:R-:W-:Y:S01]  /*1bd0*/  IADD3.X R161, R196, UR5, RZ, P2, !PT ;  /* 0x00000005c4a17c10 */ /* 0x000fe200097fe4ff */
[----:B------:R-:W-:Y:S01]  /*1be0*/  USHF.R.U32.HI UR8, URZ, 0x4, UR6 ;  /* 0x000000043f087899 */ /* 0x000fe20008011606 */
[----:B------:R-:W-:Y:S01]  /*1bf0*/  IADD3.X R159, R198, UR5, RZ, P1, !PT ;  /* 0x00000005c69f7c10 */ /* 0x000fe20008ffe4ff */
[----:B------:R-:W-:Y:S01]  /*1c00*/  UIADD3 UR6, UR6, 0xc000, URZ ;  /* 0x0000c00006067890 */ /* 0x000fe2000fffe03f */
[----:B------:R-:W-:Y:S01]  /*1c10*/  IADD3 R162, P1, R192, UR4, RZ ;  /* 0x00000004c0a27c10 */ /* 0x000fe2000ff3e0ff */
[----:B------:R-:W-:Y:S01]  /*1c20*/  ULOP3.LUT UR8, UR8, 0x3fff, URZ, 0xc0, !UPT ;  /* 0x00003fff08087892 */ /* 0x000fe2000f8ec03f */
[----:B------:R-:W-:Y:S01]  /*1c30*/  IADD3 R164, P4, R166, UR4, RZ ;  /* 0x00000004a6a47c10 */ /* 0x000fe2000ff9e0ff */
[----:B------:R-:W-:Y:S01]  /*1c40*/  USHF.R.U32.HI UR6, URZ, 0x4, UR6 ;  /* 0x000000043f067899 */ /* 0x000fe20008011606 */
[----:B------:R-:W-:Y:S01]  /*1c50*/  IADD3.X R163, R193, UR5, RZ, P1, !PT ;  /* 0x00000005c1a37c10 */ /* 0x000fe20008ffe4ff */
[----:B------:R-:W-:Y:S01]  /*1c60*/  UIADD3 UR28, UP0, UR7, UR8, URZ ;  /* 0x00000008071c7290 */ /* 0x000fe2000ff1e03f */
[----:B------:R-:W-:Y:S01]  /*1c70*/  IADD3.X R165, R168, UR5, RZ, P4, !PT ;  /* 0x00000005a8a57c10 */ /* 0x000fe2000a7fe4ff */
[----:B------:R-:W-:-:S02]  /*1c80*/  ULOP3.LUT UR6, UR6, 0x3fff, URZ, 0xc0, !UPT ;  /* 0x00003fff06067892 */ /* 0x000fc4000f8ec03f */
[----:B------:R-:W-:Y:S02]  /*1c90*/  UIADD3.X UR29, URZ, URZ, URZ, UP0, !UPT ;  /* 0x0000003f3f1d7290 */ /* 0x000fe400087fe43f */
[----:B------:R-:W-:Y:S02]  /*1ca0*/  ULOP3.LUT UR18, UR6, 0x4000000, URZ, 0xfc, !UPT ;  /* 0x0400000006127892 */ /* 0x000fe4000f8efc3f */
[----:B------:R-:W-:Y:S02]  /*1cb0*/  ULOP3.LUT UR16, UR28, 0x4000000, URZ, 0xfc, !UPT ;  /* 0x040000001c107892 */ /* 0x000fe4000f8efc3f */
[----:B------:R-:W-:Y:S01]  /*1cc0*/  ULOP3.LUT UR17, UR29, 0x40000040, URZ, 0xfc, !UPT ;  /* 0x400000401d117892 */ /* 0x000fe2000f8efc3f */
[----:B------:R-:W-:Y:S01]  /*1cd0*/  UMOV UR7, URZ ;  /* 0x0000003f00077c82 */ /* 0x000fe20008000000 */
[----:B------:R-:W-:Y:S01]  /*1ce0*/  UMOV UR8, 0x4000004 ;  /* 0x0400000400087882 */ /* 0x000fe20000000000 */
[----:B------:R-:W-:Y:S02]  /*1cf0*/  UIADD3.64 UR14, UR6, UR12, URZ ;  /* 0x0000000c060e7297 */ /* 0x000fe4000fffe03f */
[----:B------:R-:W-:-:S02]  /*1d00*/  UIADD3.64 UR12, UR28, UR12, URZ ;  /* 0x0000000c1c0c7297 */ /* 0x000fc4000fffe03f */
[----:B------:R-:W-:Y:S02]  /*1d10*/  UIADD3.64 UR10, UR6, UR8, URZ ;  /* 0x00000008060a7297 */ /* 0x000fe4000fffe03f */
[----:B------:R-:W-:Y:S01]  /*1d20*/  HGMMA.64x128x16.F32.BF16 R88, gdesc[UR16], R88 ;  /* 0x01e00000105879f0 */ /* 0x000fe20008701858 */
[----:B------:R-:W-:Y:S01]  /*1d30*/  UIADD3.64 UR8, UR28, UR8, URZ ;  /* 0x000000081c087297 */ /* 0x000fe2000fffe03f */
[----:B------:R-:W-:Y:S01]  /*1d40*/  UMOV UR16, 0x4000200 ;  /* 0x0400020000107882 */ /* 0x000fe20000000000 */
[----:B------:R-:W-:Y:S01]  /*1d50*/  UMOV UR17, 0x40000040 ;  /* 0x4000004000117882 */ /* 0x000fe20000000000 */
[----:B------:R-:W-:Y:S02]  /*1d60*/  UIADD3.64 UR22, UR6, UR20, URZ ;  /* 0x0000001406167297 */ /* 0x000fe4000fffe03f */
[----:B------:R-:W-:Y:S02]  /*1d70*/  UIADD3.64 UR20, UR28, UR20, URZ ;  /* 0x000000141c147297 */ /* 0x000fe4000fffe03f */
[----:B------:R-:W-:-:S02]  /*1d80*/  UIADD3.64 UR16, UR28, UR16, URZ ;  /* 0x000000101c107297 */ /* 0x000fc4000fffe03f */
[----:B------:R-:W-:-:S04]  /*1d90*/  UISETP.GE.AND UP0, UPT, UR25, 0x3, UPT ;  /* 0x000000031900788c */ /* 0x000fc8000bf06270 */
[----:B------:R-:W-:-:S04]  /*1da0*/  USEL UR25, UR25, URZ, !UP0 ;  /* 0x0000003f19197287 */ /* 0x000fc8000c000000 */
[----:B------:R-:W-:-:S06]  /*1db0*/  ULEA UR6, UR25, UR24, 0xe ;  /* 0x0000001819067291 */ /* 0x000fcc000f8e703f */
[----:B------:R-:W-:Y:S02]  /*1dc0*/  LEA R167, R13, UR6, 0x1 ;  /* 0x000000060da77c11 */ /* 0x000fe4000f8e08ff */
[----:B------:R-:W-:Y:S02]  /*1dd0*/  LEA R169, R6, UR6, 0x1 ;  /* 0x0000000606a97c11 */ /* 0x000fe4000f8e08ff */
[----:B------:R-:W-:Y:S02]  /*1de0*/  LEA R171, R7, UR6, 0x1 ;  /* 0x0000000607ab7c11 */ /* 0x000fe4000f8e08ff */
[----:B------:R-:W-:Y:S02]  /*1df0*/  LEA R173, R8, UR6, 0x1 ;  /* 0x0000000608ad7c11 */ /* 0x000fe4000f8e08ff */
[----:B------:R-:W-:Y:S02]  /*1e00*/  LEA R175, R9, UR6, 0x1 ;  /* 0x0000000609af7c11 */ /* 0x000fe4000f8e08ff */
[----:B------:R-:W-:-:S02]  /*1e10*/  LEA R177, R10, UR6, 0x1 ;  /* 0x000000060ab17c11 */ /* 0x000fc4000f8e08ff */
[----:B------:R-:W-:Y:S02]  /*1e20*/  LEA R179, R11, UR6, 0x1 ;  /* 0x000000060bb37c11 */ /* 0x000fe4000f8e08ff */
[----:B------:R-:W-:Y:S01]  /*1e30*/  LEA R181, R12, UR6, 0x1 ;  /* 0x000000060cb57c11 */ /* 0x000fe2000f8e08ff */
[----:B------:R-:W-:Y:S01]  /*1e40*/  HGMMA.64x128x16.F32.BF16 R88, gdesc[UR12], R88 ;  /* 0x01e000000c5879f0 */ /* 0x000fe20008701858 */
[----:B------:R-:W-:Y:S01]  /*1e50*/  UMOV UR12, 0x4000202 ;  /* 0x04000202000c7882 */ /* 0x000fe20000000000 */
[----:B------:R-:W-:Y:S02]  /*1e60*/  UMOV UR13, 0x40000040 ;  /* 0x40000040000d7882 */ /* 0x000fe40000000000 */
[----:B------:R-:W-:-:S08]  /*1e70*/  UIADD3.64 UR12, UR28, UR12, URZ ;  /* 0x0000000c1c0c7297 */ /* 0x000fd0000fffe03f */
[----:B------:R-:W-:Y:S01]  /*1e80*/  HGMMA.64x128x16.F32.BF16 R88, gdesc[UR8], R88 ;  /* 0x01e00000085879f0 */ /* 0x000fe20008701858 */
[----:B------:R-:W-:Y:S01]  /*1e90*/  UMOV UR8, 0x4000204 ;  /* 0x0400020400087882 */ /* 0x000fe20000000000 */
[----:B------:R-:W-:Y:S02]  /*1ea0*/  UMOV UR9, 0x40000040 ;  /* 0x4000004000097882 */ /* 0x000fe40000000000 */
[----:B------:R-:W-:-:S08]  /*1eb0*/  UIADD3.64 UR8, UR28, UR8, URZ ;  /* 0x000000081c087297 */ /* 0x000fd0000fffe03f */
[----:B------:R-:W-:-:S12]  /*1ec0*/  HGMMA.64x128x16.F32.BF16 R88, gdesc[UR20], R88 ;  /* 0x01e00000145879f0 */ /* 0x000fd80008701858 */
[----:B------:R-:W-:Y:S01]  /*1ed0*/  HGMMA.64x128x16.F32.BF16 R24, gdesc[UR16], R24 ;  /* 0x01e00000101879f0 */ /* 0x000fe20008701818 */
[----:B------:R-:W-:Y:S01]  /*1ee0*/  UMOV UR20, 0x4000206 ;  /* 0x0400020600147882 */ /* 0x000fe20000000000 */
[----:B------:R-:W-:Y:S02]  /*1ef0*/  UMOV UR21, 0x40000040 ;  /* 0x4000004000157882 */ /* 0x000fe40000000000 */
[----:B------:R-:W-:-:S08]  /*1f00*/  UIADD3.64 UR20, UR28, UR20, URZ ;  /* 0x000000141c147297 */ /* 0x000fd0000fffe03f */
[----:B------:R-:W-:-:S12]  /*1f10*/  HGMMA.64x128x16.F32.BF16 R24, gdesc[UR12], R24 ;  /* 0x01e000000c1879f0 */ /* 0x000fd80008701818 */
[----:B------:R-:W-:-:S12]  /*1f20*/  HGMMA.64x128x16.F32.BF16 R24, gdesc[UR8], R24 ;  /* 0x01e00000081879f0 */ /* 0x000fd80008701818 */
[----:B------:R-:W-:Y:S03]  /*1f30*/  HGMMA.64x128x16.F32.BF16 R24, gdesc[UR20], R24, gsb0 ;  /* 0x01e00000141879f0 */ /* 0x000fe60008001818 */
[----:B------:R-:W-:Y:S02]  /*1f40*/  WARPGROUP.DEPBAR.LE gsb0, 0x1 ;  /* 0x00008000000079c5 */ /* 0x000fe40000010100 */
[----:B------:R-:W-:Y:S06]  /*1f50*/  BAR.SYNC.DEFER_BLOCKING 0x0 ;  /* 0x0000000000007b1d */ /* 0x000fec0000010000 */
[----:B------:R-:W-:Y:S01]  /*1f60*/  @!PT LDS RZ, [RZ] ;  /* 0x00000000fffff984 */ /* 0x000fe20000000800 */
[----:B------:R-:W-:Y:S01]  /*1f70*/  @!PT LDS RZ, [RZ] ;  /* 0x00000000fffff984 */ /* 0x000fe20000000800 */
[----:B------:R-:W-:Y:S01]  /*1f80*/  @!PT LDS RZ, [RZ] ;  /* 0x00000000fffff984 */ /* 0x000fe20000000800 */
[----:B------:R-:W-:Y:S04]  /*1f90*/  LDGSTS.E.BYPASS.128 [R167], desc[UR30][R22.64], !P0 ;  /* 0x0000000016a77fae */ /* 0x000fe8000c101c5e */
[----:B------:R1:W-:Y:S04]  /*1fa0*/  LDGSTS.E.BYPASS.128 [R169], desc[UR30][R152.64], !P0 ;  /* 0x0000000098a97fae */ /* 0x0003e8000c101c5e */
[----:B------:R2:W-:Y:S04]  /*1fb0*/  LDGSTS.E.BYPASS.128 [R171], desc[UR30][R154.64], !P0 ;  /* 0x000000009aab7fae */ /* 0x0005e8000c101c5e */
[----:B------:R3:W-:Y:S01]  /*1fc0*/  LDGSTS.E.BYPASS.128 [R173], desc[UR30][R156.64], !P0 ;  /* 0x000000009cad7fae */ /* 0x0007e2000c101c5e */
[----:B-1----:R-:W-:-:S03]  /*1fd0*/  IADD3 R152, P2, R190, UR4, RZ ;  /* 0x00000004be987c10 */ /* 0x002fc6000ff5e0ff */
[----:B------:R1:W-:Y:S01]  /*1fe0*/  LDGSTS.E.BYPASS.128 [R175], desc[UR30][R158.64], !P0 ;  /* 0x000000009eaf7fae */ /* 0x0003e2000c101c5e */
[----:B--2---:R-:W-:-:S03]  /*1ff0*/  IADD3 R154, P1, R188, UR4, RZ ;  /* 0x00000004bc9a7c10 */ /* 0x004fc6000ff3e0ff */
[----:B------:R2:W-:Y:S01]  /*2000*/  LDGSTS.E.BYPASS.128 [R177], desc[UR30][R160.64], !P0 ;  /* 0x00000000a0b17fae */ /* 0x0005e2000c101c5e */
[----:B------:R-:W-:Y:S02]  /*2010*/  IADD3.X R153, R191, UR5, RZ, P2, !PT ;  /* 0x00000005bf997c10 */ /* 0x000fe400097fe4ff */
[----:B---3--:R-:W-:Y:S01]  /*2020*/  IADD3 R156, P2, R186, UR4, RZ ;  /* 0x00000004ba9c7c10 */ /* 0x008fe2000ff5e0ff */
[----:B------:R3:W-:Y:S01]  /*2030*/  LDGSTS.E.BYPASS.128 [R179], desc[UR30][R162.64], !P0 ;  /* 0x00000000a2b37fae */ /* 0x0007e2000c101c5e */
[----:B------:R-:W-:Y:S02]  /*2040*/  IADD3.X R155, R189, UR5, RZ, P1, !PT ;  /* 0x00000005bd9b7c10 */ /* 0x000fe40008ffe4ff */
[----:B------:R-:W-:Y:S01]  /*2050*/  IADD3.X R157, R187, UR5, RZ, P2, !PT ;  /* 0x00000005bb9d7c10 */ /* 0x000fe200097fe4ff */
[----:B------:R4:W-:Y:S01]  /*2060*/  LDGSTS.E.BYPASS.128 [R181], desc[UR30][R152.64], !P0 ;  /* 0x0000000098b57fae */ /* 0x0009e2000c101c5e */
[----:B-1----:R-:W-:Y:S02]  /*2070*/  IADD3 R158, P1, R184, UR4, RZ ;  /* 0x00000004b89e7c10 */ /* 0x002fe4000ff3e0ff */
[----:B------:R-:W-:Y:S01]  /*2080*/  IADD3 R22, P2, R182, UR4, RZ ;  /* 0x00000004b6167c10 */ /* 0x000fe2000ff5e0ff */
[----:B------:R-:W0:Y:S01]  /*2090*/  LDGDEPBAR ;  /* 0x00000000000079af */ /* 0x000e220000000000 */
[----:B------:R-:W-:-:S02]  /*20a0*/  IADD3.X R159, R185, UR5, RZ, P1, !PT ;  /* 0x00000005b99f7c10 */ /* 0x000fc40008ffe4ff */
[----:B--2---:R-:W-:Y:S01]  /*20b0*/  IADD3 R160, P1, R178, UR4, RZ ;  /* 0x00000004b2a07c10 */ /* 0x004fe2000ff3e0ff */
[----:B------:R1:W-:Y:S01]  /*20c0*/  LDGSTS.E.BYPASS.128 [R167+0xc000], desc[UR30][R154.64], !P0 ;  /* 0x0c0000009aa77fae */ /* 0x0003e2000c101c5e */
[----:B------:R-:W-:Y:S02]  /*20d0*/  IADD3.X R23, R183, UR5, RZ, P2, !PT ;  /* 0x00000005b7177c10 */ /* 0x000fe400097fe4ff */
[----:B---3--:R-:W-:Y:S01]  /*20e0*/  IADD3 R162, P3, R170, UR4, RZ ;  /* 0x00000004aaa27c10 */ /* 0x008fe2000ff7e0ff */
[----:B------:R1:W-:Y:S01]  /*20f0*/  LDGSTS.E.BYPASS.128 [R169+0xc000], desc[UR30][R156.64], !P0 ;  /* 0x0c0000009ca97fae */ /* 0x0003e2000c101c5e */
[----:B----4-:R-:W-:Y:S01]  /*2100*/  IADD3 R152, P2, R174, UR4, RZ ;  /* 0x00000004ae987c10 */ /* 0x010fe2000ff5e0ff */
[----:B------:R-:W-:Y:S01]  /*2110*/  UIADD3 UR4, UP0, UR4, 0x80, URZ ;  /* 0x0000008004047890 */ /* 0x000fe2000ff1e03f */
[----:B------:R-:W-:Y:S01]  /*2120*/  IADD3.X R161, R180, UR5, RZ, P1, !PT ;  /* 0x00000005b4a17c10 */ /* 0x000fe20008ffe4ff */
[----:B------:R1:W-:Y:S01]  /*2130*/  LDGSTS.E.BYPASS.128 [R171+0xc000], desc[UR30][R158.64], !P0 ;  /* 0x0c0000009eab7fae */ /* 0x0003e2000c101c5e */
[----:B------:R-:W-:-:S02]  /*2140*/  IADD3.X R153, R176, UR5, RZ, P2, !PT ;  /* 0x00000005b0997c10 */ /* 0x000fc400097fe4ff */
[----:B------:R-:W-:Y:S01]  /*2150*/  IADD3.X R163, R172, UR5, RZ, P3, !PT ;  /* 0x00000005aca37c10 */ /* 0x000fe20009ffe4ff */
[----:B------:R1:W-:Y:S01]  /*2160*/  LDGSTS.E.BYPASS.128 [R173+0xc000], desc[UR30][R22.64], !P0 ;  /* 0x0c00000016ad7fae */ /* 0x0003e2000c101c5e */
[----:B------:R-:W-:-:S03]  /*2170*/  UIADD3.X UR5, URZ, UR5, URZ, UP0, !UPT ;  /* 0x000000053f057290 */ /* 0x000fc600087fe43f */
[----:B------:R1:W-:Y:S04]  /*2180*/  LDGSTS.E.BYPASS.128 [R175+0xc000], desc[UR30][R160.64], !P0 ;  /* 0x0c000000a0af7fae */ /* 0x0003e8000c101c5e */
[----:B------:R1:W-:Y:S04]  /*2190*/  LDGSTS.E.BYPASS.128 [R177+0xc000], desc[UR30][R152.64], !P0 ;  /* 0x0c00000098b17fae */ /* 0x0003e8000c101c5e */
[----:B------:R1:W-:Y:S04]  /*21a0*/  LDGSTS.E.BYPASS.128 [R179+0xc000], desc[UR30][R162.64], !P0 ;  /* 0x0c000000a2b37fae */ /* 0x0003e8000c101c5e */
[----:B------:R1:W-:Y:S01]  /*21b0*/  LDGSTS.E.BYPASS.128 [R181+0xc000], desc[UR30][R164.64], !P0 ;  /* 0x0c000000a4b57fae */ /* 0x0003e2000c101c5e */
[----:B------:R-:W-:-:S03]  /*21c0*/  ISETP.GE.U32.AND P0, PT, R21, 0xbc0, PT ;  /* 0x00000bc01500780c */ /* 0x000fc60003f06070 */
[----:B------:R-:W0:Y:S10]  /*21d0*/  LDGDEPBAR ;  /* 0x00000000000079af */ /* 0x000e340000000000 */
[----:B-1----:R-:W-:Y:S05]  /*21e0*/  @!P0 BRA `(.L_x_0) ;  /* 0xfffffff800008947 */ /* 0x002fea000383ffff */
[----:B------:R-:W-:Y:S02]  /*21f0*/  WARPGROUP.DEPBAR.LE gsb0, 0x0 ;  /* 0x00008000000079c5 */ /* 0x000fe40000010000 */
[----:B------:R-:W-:Y:S01]  /*2200*/  LOP3.LUT R14, R14, 0x3, RZ, 0xc0, !PT ;  /* 0x000000030e0e7812 */ /* 0x000fe200078ec0ff */
[----:B------:R-:W-:-:S04]  /*2210*/  DEPBAR.LE SB0, 0x0 ;  /* 0x000080000000791a */ /* 0x000fc80000000000 */
[--C-:B------:R-:W-:Y:S01]  /*2220*/  SHF.R.U32.HI R6, RZ, 0x2, R2.reuse ;  /* 0x00000002ff067819 */ /* 0x100fe20000011602 */
[----:B------:R-:W-:Y:S01]  /*2230*/  IMAD.SHL.U32 R7, R14, 0x10, RZ ;  /* 0x000000100e077824 */ /* 0x000fe200078e00ff */
[----:B------:R-:W-:Y:S01]  /*2240*/  SHF.R.U32.HI R8, RZ, 0x4, R2 ;  /* 0x00000004ff087819 */ /* 0x000fe20000011602 */
[----:B------:R-:W-:Y:S01]  /*2250*/  IMAD.SHL.U32 R2, R2, 0x2, RZ ;  /* 0x0000000202027824 */ /* 0x000fe200078e00ff */
[----:B------:R-:W-:Y:S01]  /*2260*/  SGXT.U32 R6, R6, 0x3 ;  /* 0x000000030606781a */ /* 0x000fe20000000000 */
[----:B------:R-:W-:Y:S01]  /*2270*/  IMAD.SHL.U32 R11, R14, 0x2, RZ ;  /* 0x000000020e0b7824 */ /* 0x000fe200078e00ff */
[----:B------:R-:W-:Y:S01]  /*2280*/  F2FP.BF16.F32.PACK_AB R89, R89, R88 ;  /* 0x000000585959723e */ /* 0x000fe200000010ff */
[----:B------:R-:W1:Y:S01]  /*2290*/  LDC.64 R16, c[0x0][0x220] ;  /* 0x00008800ff107b82 */ /* 0x000e620000000a00 */
[----:B------:R-:W-:Y:S02]  /*22a0*/  LOP3.LUT R13, R7, R6, RZ, 0xfc, !PT ;  /* 0x00000006070d7212 */ /* 0x000fe400078efcff */
[----:B------:R-:W-:-:S02]  /*22b0*/  LOP3.LUT R2, R2, 0x6, RZ, 0xc0, !PT ;  /* 0x0000000602027812 */ /* 0x000fc400078ec0ff */
[----:B------:R-:W-:Y:S02]  /*22c0*/  F2FP.BF16.F32.PACK_AB R91, R91, R90 ;  /* 0x0000005a5b5b723e */ /* 0x000fe400000010ff */
[----:B------:R-:W-:Y:S01]  /*22d0*/  F2FP.BF16.F32.PACK_AB R93, R93, R92 ;  /* 0x0000005c5d5d723e */ /* 0x000fe200000010ff */
[----:B------:R-:W-:Y:S01]  /*22e0*/  IMAD R2, R13, 0x88, R2 ;  /* 0x000000880d027824 */ /* 0x000fe200078e0202 */
[----:B------:R-:W-:Y:S02]  /*22f0*/  F2FP.BF16.F32.PACK_AB R95, R95, R94 ;  /* 0x0000005e5f5f723e */ /* 0x000fe400000010ff */
[----:B------:R-:W-:Y:S02]  /*2300*/  F2FP.BF16.F32.PACK_AB R97, R97, R96 ;  /* 0x000000606161723e */ /* 0x000fe400000010ff */
[----:B------:R-:W-:Y:S02]  /*2310*/  F2FP.BF16.F32.PACK_AB R99, R99, R98 ;  /* 0x000000626363723e */ /* 0x000fe400000010ff */
[----:B------:R-:W-:-:S02]  /*2320*/  F2FP.BF16.F32.PACK_AB R101, R101, R100 ;  /* 0x000000646565723e */ /* 0x000fc400000010ff */
[----:B------:R-:W-:Y:S02]  /*2330*/  F2FP.BF16.F32.PACK_AB R103, R103, R102 ;  /* 0x000000666767723e */ /* 0x000fe400000010ff */
[----:B------:R-:W-:Y:S02]  /*2340*/  F2FP.BF16.F32.PACK_AB R105, R105, R104 ;  /* 0x000000686969723e */ /* 0x000fe400000010ff */
        /* <DEDUP_REMOVED lines=23> */
[----:B------:R-:W-:Y:S01]  /*24c0*/  LEA R2, R2, UR24, 0x1 ;  /* 0x0000001802027c11 */ /* 0x000fe2000f8e08ff */
[----:B------:R-:W-:Y:S01]  /*24d0*/  BAR.SYNC.DEFER_BLOCKING 0x0 ;  /* 0x0000000000007b1d */ /* 0x000fe20000010000 */
[----:B------:R-:W-:Y:S02]  /*24e0*/  LOP3.LUT R18, R4, 0x78, R5, 0xf8, !PT ;  /* 0x0000007804127812 */ /* 0x000fe400078ef805 */
[----:B------:R-:W-:Y:S02]  /*24f0*/  SGXT.U32 R4, R8, 0x1 ;  /* 0x000000010804781a */ /* 0x000fe40000000000 */
[----:B------:R-:W-:Y:S02]  /*2500*/  LOP3.LUT R5, R5, 0x78, RZ, 0xc0, !PT ;  /* 0x0000007805057812 */ /* 0x000fe400078ec0ff */
[----:B------:R-:W-:-:S02]  /*2510*/  LOP3.LUT R4, R11, R4, RZ, 0xfc, !PT ;  /* 0x000000040b047212 */ /* 0x000fc400078efcff */
[C---:B------:R-:W-:Y:S02]  /*2520*/  LOP3.LUT R7, R3.reuse, 0x8, RZ, 0xfc, !PT ;  /* 0x0000000803077812 */ /* 0x040fe400078efcff */
[----:B------:R-:W-:Y:S01]  /*2530*/  ISETP.GE.AND P0, PT, R18, 0x3000, PT ;  /* 0x000030001200780c */ /* 0x000fe20003f06270 */
[----:B------:R-:W-:Y:S01]  /*2540*/  IMAD R4, R4, 0x88, R5 ;  /* 0x0000008804047824 */ /* 0x000fe200078e0205 */
[----:B------:R-:W-:Y:S02]  /*2550*/  LOP3.LUT R9, R3, 0x10, RZ, 0xfc, !PT ;  /* 0x0000001003097812 */ /* 0x000fe400078efcff */
[-C--:B------:R-:W-:Y:S02]  /*2560*/  ISETP.LT.AND P2, PT, R7, R0.reuse, !P0 ;  /* 0x000000000700720c */ /* 0x080fe40004741270 */
[----:B------:R-:W-:Y:S02]  /*2570*/  ISETP.LT.AND P1, PT, R9, R0, !P0 ;  /* 0x000000000900720c */ /* 0x000fe40004721270 */
[----:B------:R-:W-:-:S02]  /*2580*/  F2FP.BF16.F32.PACK_AB R27, R27, R26 ;  /* 0x0000001a1b1b723e */ /* 0x000fc400000010ff */
[C---:B------:R-:W-:Y:S02]  /*2590*/  LOP3.LUT R7, R3.reuse, 0x18, RZ, 0xfc, !PT ;  /* 0x0000001803077812 */ /* 0x040fe400078efcff */
[C---:B------:R-:W-:Y:S01]  /*25a0*/  LOP3.LUT R9, R3.reuse, 0x20, RZ, 0xfc, !PT ;  /* 0x0000002003097812 */ /* 0x040fe200078efcff */
[----:B------:R-:W-:Y:S01]  /*25b0*/  STS [R2], R89 ;  /* 0x0000005902007388 */ /* 0x000fe20000000800 */
[----:B------:R-:W-:Y:S02]  /*25c0*/  LOP3.LUT R11, R3, 0x28, RZ, 0xfc, !PT ;  /* 0x00000028030b7812 */ /* 0x000fe400078efcff */
[----:B------:R-:W-:Y:S01]  /*25d0*/  LEA R26, R4, UR24, 0x1 ;  /* 0x00000018041a7c11 */ /* 0x000fe2000f8e08ff */
[----:B------:R-:W-:Y:S01]  /*25e0*/  STS [R2+0x880], R91 ;  /* 0x0008805b02007388 */ /* 0x000fe20000000800 */
[----:B------:R-:W-:Y:S02]  /*25f0*/  F2FP.BF16.F32.PACK_AB R19, R33, R32 ;  /* 0x000000202113723e */ /* 0x000fe400000010ff */
[----:B------:R-:W-:Y:S01]  /*2600*/  F2FP.BF16.F32.PACK_AB R21, R35, R34 ;  /* 0x000000222315723e */ /* 0x000fe200000010ff */
[----:B------:R-:W-:Y:S01]  /*2610*/  STS [R2+0x10], R93 ;  /* 0x0000105d02007388 */ /* 0x000fe20000000800 */
[----:B------:R-:W-:-:S02]  /*2620*/  F2FP.BF16.F32.PACK_AB R23, R37, R36 ;  /* 0x000000242517723e */ /* 0x000fc400000010ff */
[----:B------:R-:W-:Y:S01]  /*2630*/  F2FP.BF16.F32.PACK_AB R153, R39, R38 ;  /* 0x000000262799723e */ /* 0x000fe200000010ff */
[----:B------:R-:W-:Y:S01]  /*2640*/  STS [R2+0x890], R95 ;  /* 0x0008905f02007388 */ /* 0x000fe20000000800 */
[----:B------:R-:W-:Y:S02]  /*2650*/  F2FP.BF16.F32.PACK_AB R155, R41, R40 ;  /* 0x00000028299b723e */ /* 0x000fe400000010ff */
[----:B------:R-:W-:Y:S01]  /*2660*/  F2FP.BF16.F32.PACK_AB R157, R43, R42 ;  /* 0x0000002a2b9d723e */ /* 0x000fe200000010ff */
[----:B------:R-:W-:Y:S01]  /*2670*/  STS [R2+0x20], R97 ;  /* 0x0000206102007388 */ /* 0x000fe20000000800 */
[----:B------:R-:W-:Y:S02]  /*2680*/  F2FP.BF16.F32.PACK_AB R159, R45, R44 ;  /* 0x0000002c2d9f723e */ /* 0x000fe400000010ff */
[----:B------:R-:W-:Y:S01]  /*2690*/  F2FP.BF16.F32.PACK_AB R161, R47, R46 ;  /* 0x0000002e2fa1723e */ /* 0x000fe200000010ff */
[----:B------:R-:W-:Y:S01]  /*26a0*/  STS [R2+0x8a0], R99 ;  /* 0x0008a06302007388 */ /* 0x000fe20000000800 */
[----:B------:R-:W-:-:S02]  /*26b0*/  F2FP.BF16.F32.PACK_AB R163, R49, R48 ;  /* 0x0000003031a3723e */ /* 0x000fc400000010ff */
[----:B------:R-:W-:Y:S01]  /*26c0*/  F2FP.BF16.F32.PACK_AB R165, R51, R50 ;  /* 0x0000003233a5723e */ /* 0x000fe200000010ff */
[----:B------:R-:W-:Y:S01]  /*26d0*/  STS [R2+0x30], R101 ;  /* 0x0000306502007388 */ /* 0x000fe20000000800 */
[-C--:B------:R-:W-:Y:S02]  /*26e0*/  ISETP.LT.AND P6, PT, R7, R0.reuse, !P0 ;  /* 0x000000000700720c */ /* 0x080fe400047c1270 */
[-C--:B------:R-:W-:Y:S01]  /*26f0*/  ISETP.LT.AND P5, PT, R9, R0.reuse, !P0 ;  /* 0x000000000900720c */ /* 0x080fe200047a1270 */
[----:B------:R-:W-:Y:S01]  /*2700*/  STS [R2+0x8b0], R103 ;  /* 0x0008b06702007388 */ /* 0x000fe20000000800 */
[----:B------:R-:W-:Y:S02]  /*2710*/  ISETP.LT.AND P4, PT, R11, R0, !P0 ;  /* 0x000000000b00720c */ /* 0x000fe40004781270 */
        /* <DEDUP_REMOVED lines=32> */
[----:B------:R-:W-:-:S03]  /*2920*/  ISETP.LT.AND P3, PT, R3, R0, !P0 ;  /* 0x000000000300720c */ /* 0x000fc60004761270 */
[----:B------:R-:W-:Y:S04]  /*2930*/  STS [R2+0x910], R127 ;  /* 0x0009107f02007388 */ /* 0x000fe80000000800 */
        /* <DEDUP_REMOVED lines=11> */
[----:B------:R-:W-:Y:S01]  /*29f0*/  STS [R2+0x970], R151 ;  /* 0x0009709702007388 */ /* 0x000fe20000000800 */
[----:B------:R-:W-:Y:S06]  /*2a00*/  BAR.SYNC.DEFER_BLOCKING 0x0 ;  /* 0x0000000000007b1d */ /* 0x000fec0000010000 */
[----:B------:R-:W2:Y:S04]  /*2a10*/  LDS.128 R32, [R26] ;  /* 0x000000001a207984 */ /* 0x000ea80000000c00 */
[----:B------:R-:W3:Y:S04]  /*2a20*/  LDS.128 R36, [R26+0x880] ;  /* 0x000880001a247984 */ /* 0x000ee80000000c00 */
[----:B------:R-:W4:Y:S04]  /*2a30*/  LDS.128 R40, [R26+0x1100] ;  /* 0x001100001a287984 */ /* 0x000f280000000c00 */
[----:B------:R-:W5:Y:S04]  /*2a40*/  LDS.128 R44, [R26+0x1980] ;  /* 0x001980001a2c7984 */ /* 0x000f680000000c00 */
[----:B------:R-:W1:Y:S04]  /*2a50*/  LDS.128 R48, [R26+0x2200] ;  /* 0x002200001a307984 */ /* 0x000e680000000c00 */
[----:B------:R-:W1:Y:S04]  /*2a60*/  LDS.128 R12, [R26+0x2a80] ;  /* 0x002a80001a0c7984 */ /* 0x000e680000000c00 */
[----:B------:R-:W2:Y:S04]  /*2a70*/  LDS.128 R8, [R26+0x3300] ;  /* 0x003300001a087984 */ /* 0x000ea80000000c00 */
[----:B------:R-:W2:Y:S01]  /*2a80*/  LDS.128 R4, [R26+0x3b80] ;  /* 0x003b80001a047984 */ /* 0x000ea20000000c00 */
[----:B------:R-:W-:Y:S06]  /*2a90*/  BAR.SYNC.DEFER_BLOCKING 0x0 ;  /* 0x0000000000007b1d */ /* 0x000fec0000010000 */
[----:B------:R3:W-:Y:S04]  /*2aa0*/  STS [R2], R25 ;  /* 0x0000001902007388 */ /* 0x0007e80000000800 */
[----:B------:R-:W-:Y:S04]  /*2ab0*/  STS [R2+0x880], R27 ;  /* 0x0008801b02007388 */ /* 0x000fe80000000800 */
[----:B------:R4:W-:Y:S01]  /*2ac0*/  STS [R2+0x10], R29 ;  /* 0x0000101d02007388 */ /* 0x0009e20000000800 */
[----:B---3--:R-:W-:-:S03]  /*2ad0*/  LOP3.LUT R25, R3, 0x38, RZ, 0xfc, !PT ;  /* 0x0000003803197812 */ /* 0x008fc600078efcff */
[----:B------:R3:W-:Y:S04]  /*2ae0*/  STS [R2+0x890], R31 ;  /* 0x0008901f02007388 */ /* 0x0007e80000000800 */
[----:B------:R1:W-:Y:S01]  /*2af0*/  STS [R2+0x20], R19 ;  /* 0x0000201302007388 */ /* 0x0003e20000000800 */
[----:B----4-:R-:W-:-:S03]  /*2b00*/  IMAD R29, R3, 0x3000, R18 ;  /* 0x00003000031d7824 */ /* 0x010fc600078e0212 */
[----:B------:R4:W-:Y:S01]  /*2b10*/  STS [R2+0x8a0], R21 ;  /* 0x0008a01502007388 */ /* 0x0009e20000000800 */
[----:B------:R-:W-:-:S03]  /*2b20*/  VIADD R27, R29, 0x48000 ;  /* 0x000480001d1b7836 */ /* 0x000fc60000000000 */
[----:B------:R2:W-:Y:S01]  /*2b30*/  STS [R2+0x30], R23 ;  /* 0x0000301702007388 */ /* 0x0005e20000000800 */
[C---:B---3--:R-:W-:Y:S02]  /*2b40*/  VIADD R31, R29.reuse, 0x60000 ;  /* 0x000600001d1f7836 */ /* 0x048fe40000000000 */
[C-C-:B-1----:R-:W-:Y:S01]  /*2b50*/  IMAD.WIDE R18, R29.reuse, 0x2, R16.reuse ;  /* 0x000000021d127825 */ /* 0x142fe200078e0210 */
[----:B------:R-:W-:Y:S03]  /*2b60*/  STS [R2+0x8b0], R153 ;  /* 0x0008b09902007388 */ /* 0x000fe60000000800 */
[----:B----4-:R-:W-:Y:S01]  /*2b70*/  VIADD R21, R29, 0x18000 ;  /* 0x000180001d157836 */ /* 0x010fe20000000000 */
[----:B------:R-:W-:Y:S01]  /*2b80*/  STS [R2+0x40], R155 ;  /* 0x0000409b02007388 */ /* 0x000fe20000000800 */
[----:B--2---:R-:W-:Y:S02]  /*2b90*/  LOP3.LUT R23, R3, 0x30, RZ, 0xfc, !PT ;  /* 0x0000003003177812 */ /* 0x004fe400078efcff */
[----:B------:R-:W-:Y:S01]  /*2ba0*/  IMAD.WIDE R20, R21, 0x2, R16 ;  /* 0x0000000215147825 */ /* 0x000fe200078e0210 */
        /* <DEDUP_REMOVED lines=24> */
[----:B------:R-:W1:Y:S04]  /*2d30*/  LDS.128 R52, [R26] ;  /* 0x000000001a347984 */ /* 0x000e680000000c00 */
[----:B------:R2:W-:Y:S01]  /*2d40*/  @P3 STG.E.128 desc[UR30][R18.64], R32 ;  /* 0x0000002012003986 */ /* 0x0005e2000c101d1e */
[----:B------:R-:W-:Y:S01]  /*2d50*/  ISETP.LT.AND P3, PT, R23, R0, !P0 ;  /* 0x000000001700720c */ /* 0x000fe20004761270 */
[----:B------:R-:W-:-:S02]  /*2d60*/  VIADD R23, R29, 0x30000 ;  /* 0x000300001d177836 */ /* 0x000fc40000000000 */
[----:B------:R-:W3:Y:S02]  /*2d70*/  LDS.128 R56, [R26+0x880] ;  /* 0x000880001a387984 */ /* 0x000ee40000000c00 */
[--C-:B------:R-:W-:Y:S02]  /*2d80*/  IMAD.WIDE R22, R23, 0x2, R16.reuse ;  /* 0x0000000217167825 */ /* 0x100fe400078e0210 */
[----:B------:R4:W-:Y:S01]  /*2d90*/  @P2 STG.E.128 desc[UR30][R20.64], R36 ;  /* 0x0000002414002986 */ /* 0x0009e2000c101d1e */
[----:B------:R-:W-:Y:S02]  /*2da0*/  ISETP.LT.AND P2, PT, R25, R0, !P0 ;  /* 0x000000001900720c */ /* 0x000fe40004741270 */
[----:B------:R-:W-:Y:S01]  /*2db0*/  LOP3.LUT R25, R3, 0x40, RZ, 0xfc, !PT ;  /* 0x0000004003197812 */ /* 0x000fe200078efcff */
[----:B------:R-:W3:Y:S04]  /*2dc0*/  LDS.128 R32, [R26+0x1100] ;  /* 0x001100001a207984 */ /* 0x000ee80000000c00 */
[----:B------:R-:W3:Y:S01]  /*2dd0*/  LDS.128 R36, [R26+0x1980] ;  /* 0x001980001a247984 */ /* 0x000ee20000000c00 */
[----:B--2---:R-:W-:Y:S01]  /*2de0*/  IMAD.WIDE R18, R27, 0x2, R16 ;  /* 0x000000021b127825 */ /* 0x004fe200078e0210 */
[----:B------:R-:W-:-:S02]  /*2df0*/  LOP3.LUT R27, R3, 0x48, RZ, 0xfc, !PT ;  /* 0x00000048031b7812 */ /* 0x000fc400078efcff */
[----:B------:R-:W2:Y:S04]  /*2e00*/  LDS.128 R60, [R26+0x2200] ;  /* 0x002200001a3c7984 */ /* 0x000ea80000000c00 */
[----:B------:R1:W-:Y:S01]  /*2e10*/  @P1 STG.E.128 desc[UR30][R22.64], R40 ;  /* 0x0000002816001986 */ /* 0x0003e2000c101d1e */
[----:B------:R-:W-:Y:S01]  /*2e20*/  ISETP.LT.AND P1, PT, R25, R0, !P0 ;  /* 0x000000001900720c */ /* 0x000fe20004721270 */
[----:B----4-:R-:W-:Y:S01]  /*2e30*/  IMAD.WIDE R20, R31, 0x2, R16 ;  /* 0x000000021f147825 */ /* 0x010fe200078e0210 */
[----:B------:R-:W-:Y:S01]  /*2e40*/  LOP3.LUT R25, R3, 0x50, RZ, 0xfc, !PT ;  /* 0x0000005003197812 */ /* 0x000fe200078efcff */
[----:B------:R-:W4:Y:S02]  /*2e50*/  LDS.128 R64, [R26+0x2a80] ;  /* 0x002a80001a407984 */ /* 0x000f240000000c00 */
[----:B------:R-:W-:-:S02]  /*2e60*/  VIADD R31, R29, 0xa8000 ;  /* 0x000a80001d1f7836 */ /* 0x000fc40000000000 */
[----:B------:R-:W2:Y:S04]  /*2e70*/  LDS.128 R40, [R26+0x3300] ;  /* 0x003300001a287984 */ /* 0x000ea80000000c00 */
[----:B-----5:R5:W-:Y:S01]  /*2e80*/  @P6 STG.E.128 desc[UR30][R18.64], R44 ;  /* 0x0000002c12006986 */ /* 0x020be2000c101d1e */
[-C--:B------:R-:W-:Y:S01]  /*2e90*/  ISETP.LT.AND P6, PT, R27, R0.reuse, !P0 ;  /* 0x000000001b00720c */ /* 0x080fe200047c1270 */
[----:B------:R-:W-:Y:S02]  /*2ea0*/  VIADD R27, R29, 0x78000 ;  /* 0x000780001d1b7836 */ /* 0x000fe40000000000 */
[----:B------:R3:W-:Y:S01]  /*2eb0*/  @P5 STG.E.128 desc[UR30][R20.64], R48 ;  /* 0x0000003014005986 */ /* 0x0007e2000c101d1e */
[----:B------:R-:W-:Y:S01]  /*2ec0*/  ISETP.LT.AND P5, PT, R25, R0, !P0 ;  /* 0x000000001900720c */ /* 0x000fe200047a1270 */
[----:B-1----:R-:W-:Y:S01]  /*2ed0*/  VIADD R23, R29, 0x90000 ;  /* 0x000900001d177836 */ /* 0x002fe20000000000 */
[----:B------:R-:W-:Y:S01]  /*2ee0*/  LOP3.LUT R25, R3, 0x58, RZ, 0xfc, !PT ;  /* 0x0000005803197812 */ /* 0x000fe200078efcff */
[----:B-----5:R-:W-:Y:S01]  /*2ef0*/  IMAD.WIDE R18, R27, 0x2, R16 ;  /* 0x000000021b127825 */ /* 0x020fe200078e0210 */
[----:B------:R-:W-:-:S03]  /*2f00*/  LOP3.LUT R27, R3, 0x60, RZ, 0xfc, !PT ;  /* 0x00000060031b7812 */ /* 0x000fc600078efcff */
[--C-:B---3--:R-:W-:Y:S01]  /*2f10*/  IMAD.WIDE R20, R23, 0x2, R16.reuse ;  /* 0x0000000217147825 */ /* 0x108fe200078e0210 */
[----:B------:R3:W-:Y:S01]  /*2f20*/  @P4 STG.E.128 desc[UR30][R18.64], R12 ;  /* 0x0000000c12004986 */ /* 0x0007e2000c101d1e */
[-C--:B------:R-:W-:Y:S02]  /*2f30*/  ISETP.LT.AND P4, PT, R25, R0.reuse, !P0 ;  /* 0x000000001900720c */ /* 0x080fe40004781270 */
[----:B------:R-:W-:Y:S01]  /*2f40*/  VIADD R25, R29, 0xc0000 ;  /* 0x000c00001d197836 */ /* 0x000fe20000000000 */
[----:B------:R5:W-:Y:S01]  /*2f50*/  @P3 STG.E.128 desc[UR30][R20.64], R8 ;  /* 0x0000000814003986 */ /* 0x000be2000c101d1e */
[--C-:B------:R-:W-:Y:S01]  /*2f60*/  IMAD.WIDE R22, R31, 0x2, R16.reuse ;  /* 0x000000021f167825 */ /* 0x100fe200078e0210 */
[-C--:B------:R-:W-:Y:S02]  /*2f70*/  ISETP.LT.AND P3, PT, R27, R0.reuse, !P0 ;  /* 0x000000001b00720c */ /* 0x080fe40004761270 */
[----:B------:R-:W-:Y:S01]  /*2f80*/  LOP3.LUT R27, R3, 0x68, RZ, 0xfc, !PT ;  /* 0x00000068031b7812 */ /* 0x000fe200078efcff */
[----:B------:R-:W-:Y:S01]  /*2f90*/  IMAD.WIDE R24, R25, 0x2, R16 ;  /* 0x0000000219187825 */ /* 0x000fe200078e0210 */
[----:B------:R2:W-:Y:S02]  /*2fa0*/  @P2 STG.E.128 desc[UR30][R22.64], R4 ;  /* 0x0000000416002986 */ /* 0x0005e4000c101d1e */
[----:B------:R-:W-:Y:S01]  /*2fb0*/  ISETP.LT.AND P2, PT, R27, R0, !P0 ;  /* 0x000000001b00720c */ /* 0x000fe20004741270 */
[----:B------:R-:W-:Y:S01]  /*2fc0*/  VIADD R31, R29, 0xd8000 ;  /* 0x000d80001d1f7836 */ /* 0x000fe20000000000 */
[----:B------:R1:W-:Y:S01]  /*2fd0*/  @P1 STG.E.128 desc[UR30][R24.64], R52 ;  /* 0x0000003418001986 */ /* 0x0003e2000c101d1e */
[----:B---3--:R-:W-:-:S02]  /*2fe0*/  LOP3.LUT R13, R3, 0x70, RZ, 0xfc, !PT ;  /* 0x00000070030d7812 */ /* 0x008fc400078efcff */
[----:B------:R-:W-:Y:S01]  /*2ff0*/  LOP3.LUT R15, R3, 0x78, RZ, 0xfc, !PT ;  /* 0x00000078030f7812 */ /* 0x000fe200078efcff */
[----:B------:R-:W-:Y:S01]  /*3000*/  IMAD.WIDE R2, R31, 0x2, R16 ;  /* 0x000000021f027825 */ /* 0x000fe200078e0210 */
[-C--:B------:R-:W-:Y:S02]  /*3010*/  ISETP.LT.AND P1, PT, R13, R0.reuse, !P0 ;  /* 0x000000000d00720c */ /* 0x080fe40004721270 */
[----:B------:R-:W-:Y:S01]  /*3020*/  ISETP.LT.AND P0, PT, R15, R0, !P0 ;  /* 0x000000000f00720c */ /* 0x000fe20004701270 */
[C---:B-----5:R-:W-:Y:S01]  /*3030*/  VIADD R9, R29.reuse, 0x120000 ;  /* 0x001200001d097836 */ /* 0x060fe20000000000 */
[----:B------:R1:W-:Y:S01]  /*3040*/  @P6 STG.E.128 desc[UR30][R2.64], R56 ;  /* 0x0000003802006986 */ /* 0x0003e2000c101d1e */
[C---:B------:R-:W-:Y:S02]  /*3050*/  VIADD R11, R29.reuse, 0x138000 ;  /* 0x001380001d0b7836 */ /* 0x040fe40000000000 */
[C---:B--2---:R-:W-:Y:S02]  /*3060*/  VIADD R5, R29.reuse, 0xf0000 ;  /* 0x000f00001d057836 */ /* 0x044fe40000000000 */
[----:B------:R-:W-:-:S02]  /*3070*/  VIADD R7, R29, 0x108000 ;  /* 0x001080001d077836 */ /* 0x000fc40000000000 */
[----:B------:R-:W-:Y:S02]  /*3080*/  VIADD R13, R29, 0x150000 ;  /* 0x001500001d0d7836 */ /* 0x000fe40000000000 */
[----:B------:R-:W-:-:S04]  /*3090*/  IMAD.WIDE R4, R5, 0x2, R16 ;  /* 0x0000000205047825 */ /* 0x000fc800078e0210 */
[--C-:B------:R-:W-:Y:S01]  /*30a0*/  IMAD.WIDE R6, R7, 0x2, R16.reuse ;  /* 0x0000000207067825 */ /* 0x100fe200078e0210 */
[----:B------:R1:W-:Y:S03]  /*30b0*/  @P5 STG.E.128 desc[UR30][R4.64], R32 ;  /* 0x0000002004005986 */ /* 0x0003e6000c101d1e */
[--C-:B------:R-:W-:Y:S01]  /*30c0*/  IMAD.WIDE R8, R9, 0x2, R16.reuse ;  /* 0x0000000209087825 */ /* 0x100fe200078e0210 */
[----:B------:R1:W-:Y:S03]  /*30d0*/  @P4 STG.E.128 desc[UR30][R6.64], R36 ;  /* 0x0000002406004986 */ /* 0x0003e6000c101d1e */
[--C-:B------:R-:W-:Y:S01]  /*30e0*/  IMAD.WIDE R10, R11, 0x2, R16.reuse ;  /* 0x000000020b0a7825 */ /* 0x100fe200078e0210 */
[----:B------:R1:W-:Y:S03]  /*30f0*/  @P3 STG.E.128 desc[UR30][R8.64], R60 ;  /* 0x0000003c08003986 */ /* 0x0003e6000c101d1e */
[----:B------:R-:W-:Y:S01]  /*3100*/  IMAD.WIDE R12, R13, 0x2, R16 ;  /* 0x000000020d0c7825 */ /* 0x000fe200078e0210 */
[----:B----4-:R1:W-:Y:S04]  /*3110*/  @P2 STG.E.128 desc[UR30][R10.64], R64 ;  /* 0x000000400a002986 */ /* 0x0103e8000c101d1e */
[----:B------:R1:W-:Y:S01]  /*3120*/  @P1 STG.E.128 desc[UR30][R12.64], R40 ;  /* 0x000000280c001986 */ /* 0x0003e2000c101d1e */
[----:B------:R-:W-:Y:S05]  /*3130*/  @!P0 EXIT ;  /* 0x000000000000894d */ /* 0x000fea0003800000 */
[----:B-1----:R-:W1:Y:S01]  /*3140*/  LDS.128 R24, [R26+0x3b80] ;  /* 0x003b80001a187984 */ /* 0x002e620000000c00 */
[----:B------:R-:W-:-:S04]  /*3150*/  VIADD R29, R29, 0x168000 ;  /* 0x001680001d1d7836 */ /* 0x000fc80000000000 */
[----:B------:R-:W-:-:S05]  /*3160*/  IMAD.WIDE R16, R29, 0x2, R16 ;  /* 0x000000021d107825 */ /* 0x000fca00078e0210 */
[----:B-1----:R-:W-:Y:S01]  /*3170*/  STG.E.128 desc[UR30][R16.64], R24 ;  /* 0x0000001810007986 */ /* 0x002fe2000c101d1e */
[----:B------:R-:W-:Y:S05]  /*3180*/  EXIT ;  /* 0x000000000000794d */ /* 0x000fea0003800000 */
.L_x_1:
[----:B------:R-:W-:-:S00]  /*3190*/  BRA `(.L_x_1) ;  /* 0xfffffffc00fc7947 */ /* 0x000fc0000383ffff */
[----:B------:R-:W-:-:S00]  /*31a0*/  NOP ;  /* 0x0000000000007918 */ /* 0x000fc00000000000 */
        /* <DEDUP_REMOVED lines=13> */
.L_x_2:


//--------------------- .nv.shared.triton_mm      --------------------------
	.section	.nv.shared.triton_mm,"aw",@nobits
	.sectionflags	@""
	.align	16
	.zero		1024


//--------------------- .nv.constant0.triton_mm   --------------------------
	.section	.nv.constant0.triton_mm,"a",@progbits
	.sectionflags	@""
	.align	4
.nv.constant0.triton_mm:
	.zero		560
